//
// Generated by NVIDIA NVVM Compiler
//
// Compiler Build ID: CL-36424714
// Cuda compilation tools, release 13.0, V13.0.88
// Based on NVVM 20.0.0
//

.version 9.0
.target sm_100
.address_size 64

	// .globl	_Z9matrixMulPKfS0_Pfiiiff
// _ZZ9matrixMulPKfS0_PfiiiffE4smem has been demoted

.visible .entry _Z9matrixMulPKfS0_Pfiiiff(
	.param .u64 .ptr .align 1 _Z9matrixMulPKfS0_Pfiiiff_param_0,
	.param .u64 .ptr .align 1 _Z9matrixMulPKfS0_Pfiiiff_param_1,
	.param .u64 .ptr .align 1 _Z9matrixMulPKfS0_Pfiiiff_param_2,
	.param .u32 _Z9matrixMulPKfS0_Pfiiiff_param_3,
	.param .u32 _Z9matrixMulPKfS0_Pfiiiff_param_4,
	.param .u32 _Z9matrixMulPKfS0_Pfiiiff_param_5,
	.param .f32 _Z9matrixMulPKfS0_Pfiiiff_param_6,
	.param .f32 _Z9matrixMulPKfS0_Pfiiiff_param_7
)
.maxntid 256
.minnctapersm 2
{
	.reg .pred 	%p<4>;
	.reg .b32 	%r<83>;
	.reg .b32 	%f<1814>;
	.reg .b64 	%rd<45>;
	// demoted variable
	.shared .align 16384 .b8 _ZZ9matrixMulPKfS0_PfiiiffE4smem[24576];
	ld.param.u64 	%rd9, [_Z9matrixMulPKfS0_Pfiiiff_param_0];
	ld.param.u64 	%rd10, [_Z9matrixMulPKfS0_Pfiiiff_param_1];
	ld.param.u64 	%rd11, [_Z9matrixMulPKfS0_Pfiiiff_param_2];
	ld.param.u32 	%r16, [_Z9matrixMulPKfS0_Pfiiiff_param_4];
	ld.param.u32 	%r17, [_Z9matrixMulPKfS0_Pfiiiff_param_5];
	ld.param.f32 	%f258, [_Z9matrixMulPKfS0_Pfiiiff_param_7];
	cvta.to.global.u64 	%rd12, %rd11;
	cvta.to.global.u64 	%rd1, %rd9;
	cvta.to.global.u64 	%rd13, %rd10;
	mov.u32 	%r20, %ctaid.x;
	mov.u32 	%r21, %ntid.x;
	mul.lo.s32 	%r22, %r20, %r21;
	mul.wide.u32 	%rd14, %r22, 8;
	mov.u32 	%r23, %ctaid.y;
	mov.u32 	%r24, %ntid.y;
	mul.lo.s32 	%r25, %r24, %r23;
	shl.b32 	%r26, %r25, 3;
	cvt.u64.u32 	%rd15, %r26;
	mov.u32 	%r27, %tid.y;
	mov.u32 	%r28, %tid.x;
	mad.lo.s32 	%r29, %r27, %r24, %r28;
	cvt.s64.s32 	%rd16, %r17;
	shr.u32 	%r30, %r29, 1;
	shr.u32 	%r31, %r29, 5;
	shl.b32 	%r32, %r29, 2;
	and.b32  	%r33, %r32, 4;
	and.b32  	%r34, %r29, 31;
	shr.u32 	%r35, %r29, 3;
	and.b32  	%r36, %r35, 32760;
	and.b32  	%r37, %r35, 2;
	and.b32  	%r38, %r29, 1;
	or.b32  	%r39, %r37, %r38;
	or.b32  	%r40, %r39, %r36;
	shl.b32 	%r1, %r40, 2;
	shl.b32 	%r41, %r29, 1;
	and.b32  	%r2, %r41, 92;
	add.s32 	%r42, %r1, %r26;
	cvt.u64.u32 	%rd17, %r42;
	cvt.s64.s32 	%rd2, %r16;
	cvt.u64.u32 	%rd18, %r2;
	add.s64 	%rd19, %rd14, %rd18;
	mad.lo.s64 	%rd20, %rd17, %rd2, %rd19;
	shl.b64 	%rd21, %rd20, 2;
	add.s64 	%rd3, %rd12, %rd21;
	mad.lo.s32 	%r43, %r16, %r31, %r34;
	cvt.s64.s32 	%rd22, %r43;
	add.s64 	%rd23, %rd14, %rd22;
	shl.b64 	%rd24, %rd23, 2;
	add.s64 	%rd4, %rd13, %rd24;
	ld.global.f32 	%f260, [%rd4];
	ld.global.f32 	%f261, [%rd4+128];
	ld.global.f32 	%f262, [%rd4+256];
	ld.global.f32 	%f263, [%rd4+384];
	mul.lo.s32 	%r44, %r17, %r30;
	cvt.s64.s32 	%rd25, %r44;
	cvt.u64.u32 	%rd26, %r33;
	add.s64 	%rd27, %rd25, %rd26;
	mad.lo.s64 	%rd5, %rd16, %rd15, %rd27;
	shl.b64 	%rd28, %rd5, 2;
	add.s64 	%rd29, %rd1, %rd28;
	ld.global.v4.f32 	{%f264, %f265, %f266, %f267}, [%rd29];
	and.b32  	%r45, %r32, 1048448;
	or.b32  	%r3, %r45, %r34;
	shl.b32 	%r46, %r3, 2;
	mov.u32 	%r82, _ZZ9matrixMulPKfS0_PfiiiffE4smem;
	add.s32 	%r81, %r82, 16384;
	add.s32 	%r47, %r81, %r46;
	st.shared.f32 	[%r47], %f260;
	st.shared.f32 	[%r47+128], %f261;
	st.shared.f32 	[%r47+256], %f262;
	st.shared.f32 	[%r47+384], %f263;
	mad.lo.s32 	%r4, %r33, 132, %r30;
	shl.b32 	%r48, %r4, 2;
	add.s32 	%r49, %r82, %r48;
	st.shared.f32 	[%r49], %f264;
	st.shared.f32 	[%r49+528], %f265;
	st.shared.f32 	[%r49+1056], %f266;
	st.shared.f32 	[%r49+1584], %f267;
	bar.sync 	0;
	shl.b32 	%r50, %r29, 3;
	and.b32  	%r51, %r50, 368;
	add.s32 	%r52, %r81, %r51;
	ld.shared.v4.f32 	{%f1805, %f1804, %f1803, %f1802}, [%r52];
	ld.shared.v4.f32 	{%f1801, %f1800, %f1799, %f1798}, [%r52+128];
	shl.b32 	%r53, %r40, 4;
	add.s32 	%r54, %r82, %r53;
	ld.shared.v4.f32 	{%f1813, %f1812, %f1811, %f1810}, [%r54];
	ld.shared.v4.f32 	{%f1809, %f1808, %f1807, %f1806}, [%r54+64];
	setp.lt.s32 	%p1, %r17, 9;
	mov.f32 	%f1734, 0f00000000;
	mov.f32 	%f1735, %f1734;
	mov.f32 	%f1736, %f1734;
	mov.f32 	%f1737, %f1734;
	mov.f32 	%f1738, %f1734;
	mov.f32 	%f1739, %f1734;
	mov.f32 	%f1740, %f1734;
	mov.f32 	%f1741, %f1734;
	mov.f32 	%f1742, %f1734;
	mov.f32 	%f1743, %f1734;
	mov.f32 	%f1744, %f1734;
	mov.f32 	%f1745, %f1734;
	mov.f32 	%f1746, %f1734;
	mov.f32 	%f1747, %f1734;
	mov.f32 	%f1748, %f1734;
	mov.f32 	%f1749, %f1734;
	mov.f32 	%f1750, %f1734;
	mov.f32 	%f1751, %f1734;
	mov.f32 	%f1752, %f1734;
	mov.f32 	%f1753, %f1734;
	mov.f32 	%f1754, %f1734;
	mov.f32 	%f1755, %f1734;
	mov.f32 	%f1756, %f1734;
	mov.f32 	%f1757, %f1734;
	mov.f32 	%f1758, %f1734;
	mov.f32 	%f1759, %f1734;
	mov.f32 	%f1760, %f1734;
	mov.f32 	%f1761, %f1734;
	mov.f32 	%f1762, %f1734;
	mov.f32 	%f1763, %f1734;
	mov.f32 	%f1764, %f1734;
	mov.f32 	%f1765, %f1734;
	mov.f32 	%f1766, %f1734;
	mov.f32 	%f1767, %f1734;
	mov.f32 	%f1768, %f1734;
	mov.f32 	%f1769, %f1734;
	mov.f32 	%f1770, %f1734;
	mov.f32 	%f1771, %f1734;
	mov.f32 	%f1772, %f1734;
	mov.f32 	%f1773, %f1734;
	mov.f32 	%f1774, %f1734;
	mov.f32 	%f1775, %f1734;
	mov.f32 	%f1776, %f1734;
	mov.f32 	%f1777, %f1734;
	mov.f32 	%f1778, %f1734;
	mov.f32 	%f1779, %f1734;
	mov.f32 	%f1780, %f1734;
	mov.f32 	%f1781, %f1734;
	mov.f32 	%f1782, %f1734;
	mov.f32 	%f1783, %f1734;
	mov.f32 	%f1784, %f1734;
	mov.f32 	%f1785, %f1734;
	mov.f32 	%f1786, %f1734;
	mov.f32 	%f1787, %f1734;
	mov.f32 	%f1788, %f1734;
	mov.f32 	%f1789, %f1734;
	mov.f32 	%f1790, %f1734;
	mov.f32 	%f1791, %f1734;
	mov.f32 	%f1792, %f1734;
	mov.f32 	%f1793, %f1734;
	mov.f32 	%f1794, %f1734;
	mov.f32 	%f1795, %f1734;
	mov.f32 	%f1796, %f1734;
	mov.f32 	%f1797, %f1734;
	@%p1 bra 	$L__BB0_3;
	add.s64 	%rd31, %rd28, %rd1;
	add.s64 	%rd44, %rd31, 32;
	mov.u32 	%r82, _ZZ9matrixMulPKfS0_PfiiiffE4smem;
	add.s32 	%r81, %r82, 16384;
	shl.b32 	%r5, %r16, 3;
	mov.f32 	%f1734, 0f00000000;
	mov.b32 	%r80, 0;
	mov.u32 	%r79, %r5;
$L__BB0_2:
	add.s32 	%r12, %r80, 8;
	mul.wide.s32 	%rd32, %r79, 4;
	add.s64 	%rd33, %rd4, %rd32;
	ld.global.f32 	%f269, [%rd33];
	ld.global.f32 	%f270, [%rd33+128];
	ld.global.f32 	%f271, [%rd33+256];
	ld.global.f32 	%f272, [%rd33+384];
	ld.global.v4.f32 	{%f273, %f274, %f275, %f276}, [%rd44];
	shl.b32 	%r58, %r2, 2;
	add.s32 	%r59, %r81, %r58;
	ld.shared.v4.f32 	{%f277, %f278, %f279, %f280}, [%r59+512];
	ld.shared.v4.f32 	{%f281, %f282, %f283, %f284}, [%r59+640];
	shl.b32 	%r60, %r1, 2;
	add.s32 	%r61, %r82, %r60;
	ld.shared.v4.f32 	{%f285, %f286, %f287, %f288}, [%r61+528];
	ld.shared.v4.f32 	{%f289, %f290, %f291, %f292}, [%r61+592];
	fma.rn.f32 	%f293, %f1813, %f1805, %f1797;
	fma.rn.f32 	%f294, %f1813, %f1804, %f1796;
	fma.rn.f32 	%f295, %f1813, %f1803, %f1795;
	fma.rn.f32 	%f296, %f1813, %f1802, %f1794;
	fma.rn.f32 	%f297, %f1812, %f1805, %f1789;
	fma.rn.f32 	%f298, %f1812, %f1804, %f1788;
	fma.rn.f32 	%f299, %f1812, %f1803, %f1787;
	fma.rn.f32 	%f300, %f1812, %f1802, %f1786;
	fma.rn.f32 	%f301, %f1811, %f1805, %f1781;
	fma.rn.f32 	%f302, %f1811, %f1804, %f1780;
	fma.rn.f32 	%f303, %f1811, %f1803, %f1779;
	fma.rn.f32 	%f304, %f1811, %f1802, %f1778;
	fma.rn.f32 	%f305, %f1810, %f1805, %f1773;
	fma.rn.f32 	%f306, %f1810, %f1804, %f1772;
	fma.rn.f32 	%f307, %f1810, %f1803, %f1771;
	fma.rn.f32 	%f308, %f1810, %f1802, %f1770;
	fma.rn.f32 	%f309, %f1813, %f1801, %f1793;
	fma.rn.f32 	%f310, %f1813, %f1800, %f1792;
	fma.rn.f32 	%f311, %f1813, %f1799, %f1791;
	fma.rn.f32 	%f312, %f1813, %f1798, %f1790;
	fma.rn.f32 	%f313, %f1812, %f1801, %f1785;
	fma.rn.f32 	%f314, %f1812, %f1800, %f1784;
	fma.rn.f32 	%f315, %f1812, %f1799, %f1783;
	fma.rn.f32 	%f316, %f1812, %f1798, %f1782;
	fma.rn.f32 	%f317, %f1811, %f1801, %f1777;
	fma.rn.f32 	%f318, %f1811, %f1800, %f1776;
	fma.rn.f32 	%f319, %f1811, %f1799, %f1775;
	fma.rn.f32 	%f320, %f1811, %f1798, %f1774;
	fma.rn.f32 	%f321, %f1810, %f1801, %f1769;
	fma.rn.f32 	%f322, %f1810, %f1800, %f1768;
	fma.rn.f32 	%f323, %f1810, %f1799, %f1767;
	fma.rn.f32 	%f324, %f1810, %f1798, %f1766;
	fma.rn.f32 	%f325, %f1809, %f1805, %f1765;
	fma.rn.f32 	%f326, %f1809, %f1804, %f1764;
	fma.rn.f32 	%f327, %f1809, %f1803, %f1763;
	fma.rn.f32 	%f328, %f1809, %f1802, %f1762;
	fma.rn.f32 	%f329, %f1808, %f1805, %f1757;
	fma.rn.f32 	%f330, %f1808, %f1804, %f1756;
	fma.rn.f32 	%f331, %f1808, %f1803, %f1755;
	fma.rn.f32 	%f332, %f1808, %f1802, %f1754;
	fma.rn.f32 	%f333, %f1807, %f1805, %f1749;
	fma.rn.f32 	%f334, %f1807, %f1804, %f1748;
	fma.rn.f32 	%f335, %f1807, %f1803, %f1747;
	fma.rn.f32 	%f336, %f1807, %f1802, %f1746;
	fma.rn.f32 	%f337, %f1806, %f1805, %f1741;
	fma.rn.f32 	%f338, %f1806, %f1804, %f1740;
	fma.rn.f32 	%f339, %f1806, %f1803, %f1739;
	fma.rn.f32 	%f340, %f1806, %f1802, %f1738;
	fma.rn.f32 	%f341, %f1809, %f1801, %f1761;
	fma.rn.f32 	%f342, %f1809, %f1800, %f1760;
	fma.rn.f32 	%f343, %f1809, %f1799, %f1759;
	fma.rn.f32 	%f344, %f1809, %f1798, %f1758;
	fma.rn.f32 	%f345, %f1808, %f1801, %f1753;
	fma.rn.f32 	%f346, %f1808, %f1800, %f1752;
	fma.rn.f32 	%f347, %f1808, %f1799, %f1751;
	fma.rn.f32 	%f348, %f1808, %f1798, %f1750;
	fma.rn.f32 	%f349, %f1807, %f1801, %f1745;
	fma.rn.f32 	%f350, %f1807, %f1800, %f1744;
	fma.rn.f32 	%f351, %f1807, %f1799, %f1743;
	fma.rn.f32 	%f352, %f1807, %f1798, %f1742;
	fma.rn.f32 	%f353, %f1806, %f1801, %f1737;
	fma.rn.f32 	%f354, %f1806, %f1800, %f1736;
	fma.rn.f32 	%f355, %f1806, %f1799, %f1735;
	fma.rn.f32 	%f356, %f1806, %f1798, %f1734;
	ld.shared.v4.f32 	{%f357, %f358, %f359, %f360}, [%r59+1024];
	ld.shared.v4.f32 	{%f361, %f362, %f363, %f364}, [%r59+1152];
	ld.shared.v4.f32 	{%f365, %f366, %f367, %f368}, [%r61+1056];
	ld.shared.v4.f32 	{%f369, %f370, %f371, %f372}, [%r61+1120];
	fma.rn.f32 	%f373, %f285, %f277, %f293;
	fma.rn.f32 	%f374, %f285, %f278, %f294;
	fma.rn.f32 	%f375, %f285, %f279, %f295;
	fma.rn.f32 	%f376, %f285, %f280, %f296;
	fma.rn.f32 	%f377, %f286, %f277, %f297;
	fma.rn.f32 	%f378, %f286, %f278, %f298;
	fma.rn.f32 	%f379, %f286, %f279, %f299;
	fma.rn.f32 	%f380, %f286, %f280, %f300;
	fma.rn.f32 	%f381, %f287, %f277, %f301;
	fma.rn.f32 	%f382, %f287, %f278, %f302;
	fma.rn.f32 	%f383, %f287, %f279, %f303;
	fma.rn.f32 	%f384, %f287, %f280, %f304;
	fma.rn.f32 	%f385, %f288, %f277, %f305;
	fma.rn.f32 	%f386, %f288, %f278, %f306;
	fma.rn.f32 	%f387, %f288, %f279, %f307;
	fma.rn.f32 	%f388, %f288, %f280, %f308;
	fma.rn.f32 	%f389, %f285, %f281, %f309;
	fma.rn.f32 	%f390, %f285, %f282, %f310;
	fma.rn.f32 	%f391, %f285, %f283, %f311;
	fma.rn.f32 	%f392, %f285, %f284, %f312;
	fma.rn.f32 	%f393, %f286, %f281, %f313;
	fma.rn.f32 	%f394, %f286, %f282, %f314;
	fma.rn.f32 	%f395, %f286, %f283, %f315;
	fma.rn.f32 	%f396, %f286, %f284, %f316;
	fma.rn.f32 	%f397, %f287, %f281, %f317;
	fma.rn.f32 	%f398, %f287, %f282, %f318;
	fma.rn.f32 	%f399, %f287, %f283, %f319;
	fma.rn.f32 	%f400, %f287, %f284, %f320;
	fma.rn.f32 	%f401, %f288, %f281, %f321;
	fma.rn.f32 	%f402, %f288, %f282, %f322;
	fma.rn.f32 	%f403, %f288, %f283, %f323;
	fma.rn.f32 	%f404, %f288, %f284, %f324;
	fma.rn.f32 	%f405, %f289, %f277, %f325;
	fma.rn.f32 	%f406, %f289, %f278, %f326;
	fma.rn.f32 	%f407, %f289, %f279, %f327;
	fma.rn.f32 	%f408, %f289, %f280, %f328;
	fma.rn.f32 	%f409, %f290, %f277, %f329;
	fma.rn.f32 	%f410, %f290, %f278, %f330;
	fma.rn.f32 	%f411, %f290, %f279, %f331;
	fma.rn.f32 	%f412, %f290, %f280, %f332;
	fma.rn.f32 	%f413, %f291, %f277, %f333;
	fma.rn.f32 	%f414, %f291, %f278, %f334;
	fma.rn.f32 	%f415, %f291, %f279, %f335;
	fma.rn.f32 	%f416, %f291, %f280, %f336;
	fma.rn.f32 	%f417, %f292, %f277, %f337;
	fma.rn.f32 	%f418, %f292, %f278, %f338;
	fma.rn.f32 	%f419, %f292, %f279, %f339;
	fma.rn.f32 	%f420, %f292, %f280, %f340;
	fma.rn.f32 	%f421, %f289, %f281, %f341;
	fma.rn.f32 	%f422, %f289, %f282, %f342;
	fma.rn.f32 	%f423, %f289, %f283, %f343;
	fma.rn.f32 	%f424, %f289, %f284, %f344;
	fma.rn.f32 	%f425, %f290, %f281, %f345;
	fma.rn.f32 	%f426, %f290, %f282, %f346;
	fma.rn.f32 	%f427, %f290, %f283, %f347;
	fma.rn.f32 	%f428, %f290, %f284, %f348;
	fma.rn.f32 	%f429, %f291, %f281, %f349;
	fma.rn.f32 	%f430, %f291, %f282, %f350;
	fma.rn.f32 	%f431, %f291, %f283, %f351;
	fma.rn.f32 	%f432, %f291, %f284, %f352;
	fma.rn.f32 	%f433, %f292, %f281, %f353;
	fma.rn.f32 	%f434, %f292, %f282, %f354;
	fma.rn.f32 	%f435, %f292, %f283, %f355;
	fma.rn.f32 	%f436, %f292, %f284, %f356;
	ld.shared.v4.f32 	{%f437, %f438, %f439, %f440}, [%r59+1536];
	ld.shared.v4.f32 	{%f441, %f442, %f443, %f444}, [%r59+1664];
	ld.shared.v4.f32 	{%f445, %f446, %f447, %f448}, [%r61+1584];
	ld.shared.v4.f32 	{%f449, %f450, %f451, %f452}, [%r61+1648];
	fma.rn.f32 	%f453, %f365, %f357, %f373;
	fma.rn.f32 	%f454, %f365, %f358, %f374;
	fma.rn.f32 	%f455, %f365, %f359, %f375;
	fma.rn.f32 	%f456, %f365, %f360, %f376;
	fma.rn.f32 	%f457, %f366, %f357, %f377;
	fma.rn.f32 	%f458, %f366, %f358, %f378;
	fma.rn.f32 	%f459, %f366, %f359, %f379;
	fma.rn.f32 	%f460, %f366, %f360, %f380;
	fma.rn.f32 	%f461, %f367, %f357, %f381;
	fma.rn.f32 	%f462, %f367, %f358, %f382;
	fma.rn.f32 	%f463, %f367, %f359, %f383;
	fma.rn.f32 	%f464, %f367, %f360, %f384;
	fma.rn.f32 	%f465, %f368, %f357, %f385;
	fma.rn.f32 	%f466, %f368, %f358, %f386;
	fma.rn.f32 	%f467, %f368, %f359, %f387;
	fma.rn.f32 	%f468, %f368, %f360, %f388;
	fma.rn.f32 	%f469, %f365, %f361, %f389;
	fma.rn.f32 	%f470, %f365, %f362, %f390;
	fma.rn.f32 	%f471, %f365, %f363, %f391;
	fma.rn.f32 	%f472, %f365, %f364, %f392;
	fma.rn.f32 	%f473, %f366, %f361, %f393;
	fma.rn.f32 	%f474, %f366, %f362, %f394;
	fma.rn.f32 	%f475, %f366, %f363, %f395;
	fma.rn.f32 	%f476, %f366, %f364, %f396;
	fma.rn.f32 	%f477, %f367, %f361, %f397;
	fma.rn.f32 	%f478, %f367, %f362, %f398;
	fma.rn.f32 	%f479, %f367, %f363, %f399;
	fma.rn.f32 	%f480, %f367, %f364, %f400;
	fma.rn.f32 	%f481, %f368, %f361, %f401;
	fma.rn.f32 	%f482, %f368, %f362, %f402;
	fma.rn.f32 	%f483, %f368, %f363, %f403;
	fma.rn.f32 	%f484, %f368, %f364, %f404;
	fma.rn.f32 	%f485, %f369, %f357, %f405;
	fma.rn.f32 	%f486, %f369, %f358, %f406;
	fma.rn.f32 	%f487, %f369, %f359, %f407;
	fma.rn.f32 	%f488, %f369, %f360, %f408;
	fma.rn.f32 	%f489, %f370, %f357, %f409;
	fma.rn.f32 	%f490, %f370, %f358, %f410;
	fma.rn.f32 	%f491, %f370, %f359, %f411;
	fma.rn.f32 	%f492, %f370, %f360, %f412;
	fma.rn.f32 	%f493, %f371, %f357, %f413;
	fma.rn.f32 	%f494, %f371, %f358, %f414;
	fma.rn.f32 	%f495, %f371, %f359, %f415;
	fma.rn.f32 	%f496, %f371, %f360, %f416;
	fma.rn.f32 	%f497, %f372, %f357, %f417;
	fma.rn.f32 	%f498, %f372, %f358, %f418;
	fma.rn.f32 	%f499, %f372, %f359, %f419;
	fma.rn.f32 	%f500, %f372, %f360, %f420;
	fma.rn.f32 	%f501, %f369, %f361, %f421;
	fma.rn.f32 	%f502, %f369, %f362, %f422;
	fma.rn.f32 	%f503, %f369, %f363, %f423;
	fma.rn.f32 	%f504, %f369, %f364, %f424;
	fma.rn.f32 	%f505, %f370, %f361, %f425;
	fma.rn.f32 	%f506, %f370, %f362, %f426;
	fma.rn.f32 	%f507, %f370, %f363, %f427;
	fma.rn.f32 	%f508, %f370, %f364, %f428;
	fma.rn.f32 	%f509, %f371, %f361, %f429;
	fma.rn.f32 	%f510, %f371, %f362, %f430;
	fma.rn.f32 	%f511, %f371, %f363, %f431;
	fma.rn.f32 	%f512, %f371, %f364, %f432;
	fma.rn.f32 	%f513, %f372, %f361, %f433;
	fma.rn.f32 	%f514, %f372, %f362, %f434;
	fma.rn.f32 	%f515, %f372, %f363, %f435;
	fma.rn.f32 	%f516, %f372, %f364, %f436;
	ld.shared.v4.f32 	{%f517, %f518, %f519, %f520}, [%r59+2048];
	ld.shared.v4.f32 	{%f521, %f522, %f523, %f524}, [%r59+2176];
	ld.shared.v4.f32 	{%f525, %f526, %f527, %f528}, [%r61+2112];
	ld.shared.v4.f32 	{%f529, %f530, %f531, %f532}, [%r61+2176];
	fma.rn.f32 	%f533, %f445, %f437, %f453;
	fma.rn.f32 	%f534, %f445, %f438, %f454;
	fma.rn.f32 	%f535, %f445, %f439, %f455;
	fma.rn.f32 	%f536, %f445, %f440, %f456;
	fma.rn.f32 	%f537, %f446, %f437, %f457;
	fma.rn.f32 	%f538, %f446, %f438, %f458;
	fma.rn.f32 	%f539, %f446, %f439, %f459;
	fma.rn.f32 	%f540, %f446, %f440, %f460;
	fma.rn.f32 	%f541, %f447, %f437, %f461;
	fma.rn.f32 	%f542, %f447, %f438, %f462;
	fma.rn.f32 	%f543, %f447, %f439, %f463;
	fma.rn.f32 	%f544, %f447, %f440, %f464;
	fma.rn.f32 	%f545, %f448, %f437, %f465;
	fma.rn.f32 	%f546, %f448, %f438, %f466;
	fma.rn.f32 	%f547, %f448, %f439, %f467;
	fma.rn.f32 	%f548, %f448, %f440, %f468;
	fma.rn.f32 	%f549, %f445, %f441, %f469;
	fma.rn.f32 	%f550, %f445, %f442, %f470;
	fma.rn.f32 	%f551, %f445, %f443, %f471;
	fma.rn.f32 	%f552, %f445, %f444, %f472;
	fma.rn.f32 	%f553, %f446, %f441, %f473;
	fma.rn.f32 	%f554, %f446, %f442, %f474;
	fma.rn.f32 	%f555, %f446, %f443, %f475;
	fma.rn.f32 	%f556, %f446, %f444, %f476;
	fma.rn.f32 	%f557, %f447, %f441, %f477;
	fma.rn.f32 	%f558, %f447, %f442, %f478;
	fma.rn.f32 	%f559, %f447, %f443, %f479;
	fma.rn.f32 	%f560, %f447, %f444, %f480;
	fma.rn.f32 	%f561, %f448, %f441, %f481;
	fma.rn.f32 	%f562, %f448, %f442, %f482;
	fma.rn.f32 	%f563, %f448, %f443, %f483;
	fma.rn.f32 	%f564, %f448, %f444, %f484;
	fma.rn.f32 	%f565, %f449, %f437, %f485;
	fma.rn.f32 	%f566, %f449, %f438, %f486;
	fma.rn.f32 	%f567, %f449, %f439, %f487;
	fma.rn.f32 	%f568, %f449, %f440, %f488;
	fma.rn.f32 	%f569, %f450, %f437, %f489;
	fma.rn.f32 	%f570, %f450, %f438, %f490;
	fma.rn.f32 	%f571, %f450, %f439, %f491;
	fma.rn.f32 	%f572, %f450, %f440, %f492;
	fma.rn.f32 	%f573, %f451, %f437, %f493;
	fma.rn.f32 	%f574, %f451, %f438, %f494;
	fma.rn.f32 	%f575, %f451, %f439, %f495;
	fma.rn.f32 	%f576, %f451, %f440, %f496;
	fma.rn.f32 	%f577, %f452, %f437, %f497;
	fma.rn.f32 	%f578, %f452, %f438, %f498;
	fma.rn.f32 	%f579, %f452, %f439, %f499;
	fma.rn.f32 	%f580, %f452, %f440, %f500;
	fma.rn.f32 	%f581, %f449, %f441, %f501;
	fma.rn.f32 	%f582, %f449, %f442, %f502;
	fma.rn.f32 	%f583, %f449, %f443, %f503;
	fma.rn.f32 	%f584, %f449, %f444, %f504;
	fma.rn.f32 	%f585, %f450, %f441, %f505;
	fma.rn.f32 	%f586, %f450, %f442, %f506;
	fma.rn.f32 	%f587, %f450, %f443, %f507;
	fma.rn.f32 	%f588, %f450, %f444, %f508;
	fma.rn.f32 	%f589, %f451, %f441, %f509;
	fma.rn.f32 	%f590, %f451, %f442, %f510;
	fma.rn.f32 	%f591, %f451, %f443, %f511;
	fma.rn.f32 	%f592, %f451, %f444, %f512;
	fma.rn.f32 	%f593, %f452, %f441, %f513;
	fma.rn.f32 	%f594, %f452, %f442, %f514;
	fma.rn.f32 	%f595, %f452, %f443, %f515;
	fma.rn.f32 	%f596, %f452, %f444, %f516;
	ld.shared.v4.f32 	{%f597, %f598, %f599, %f600}, [%r59+2560];
	ld.shared.v4.f32 	{%f601, %f602, %f603, %f604}, [%r59+2688];
	ld.shared.v4.f32 	{%f605, %f606, %f607, %f608}, [%r61+2640];
	ld.shared.v4.f32 	{%f609, %f610, %f611, %f612}, [%r61+2704];
	fma.rn.f32 	%f613, %f525, %f517, %f533;
	fma.rn.f32 	%f614, %f525, %f518, %f534;
	fma.rn.f32 	%f615, %f525, %f519, %f535;
	fma.rn.f32 	%f616, %f525, %f520, %f536;
	fma.rn.f32 	%f617, %f526, %f517, %f537;
	fma.rn.f32 	%f618, %f526, %f518, %f538;
	fma.rn.f32 	%f619, %f526, %f519, %f539;
	fma.rn.f32 	%f620, %f526, %f520, %f540;
	fma.rn.f32 	%f621, %f527, %f517, %f541;
	fma.rn.f32 	%f622, %f527, %f518, %f542;
	fma.rn.f32 	%f623, %f527, %f519, %f543;
	fma.rn.f32 	%f624, %f527, %f520, %f544;
	fma.rn.f32 	%f625, %f528, %f517, %f545;
	fma.rn.f32 	%f626, %f528, %f518, %f546;
	fma.rn.f32 	%f627, %f528, %f519, %f547;
	fma.rn.f32 	%f628, %f528, %f520, %f548;
	fma.rn.f32 	%f629, %f525, %f521, %f549;
	fma.rn.f32 	%f630, %f525, %f522, %f550;
	fma.rn.f32 	%f631, %f525, %f523, %f551;
	fma.rn.f32 	%f632, %f525, %f524, %f552;
	fma.rn.f32 	%f633, %f526, %f521, %f553;
	fma.rn.f32 	%f634, %f526, %f522, %f554;
	fma.rn.f32 	%f635, %f526, %f523, %f555;
	fma.rn.f32 	%f636, %f526, %f524, %f556;
	fma.rn.f32 	%f637, %f527, %f521, %f557;
	fma.rn.f32 	%f638, %f527, %f522, %f558;
	fma.rn.f32 	%f639, %f527, %f523, %f559;
	fma.rn.f32 	%f640, %f527, %f524, %f560;
	fma.rn.f32 	%f641, %f528, %f521, %f561;
	fma.rn.f32 	%f642, %f528, %f522, %f562;
	fma.rn.f32 	%f643, %f528, %f523, %f563;
	fma.rn.f32 	%f644, %f528, %f524, %f564;
	fma.rn.f32 	%f645, %f529, %f517, %f565;
	fma.rn.f32 	%f646, %f529, %f518, %f566;
	fma.rn.f32 	%f647, %f529, %f519, %f567;
	fma.rn.f32 	%f648, %f529, %f520, %f568;
	fma.rn.f32 	%f649, %f530, %f517, %f569;
	fma.rn.f32 	%f650, %f530, %f518, %f570;
	fma.rn.f32 	%f651, %f530, %f519, %f571;
	fma.rn.f32 	%f652, %f530, %f520, %f572;
	fma.rn.f32 	%f653, %f531, %f517, %f573;
	fma.rn.f32 	%f654, %f531, %f518, %f574;
	fma.rn.f32 	%f655, %f531, %f519, %f575;
	fma.rn.f32 	%f656, %f531, %f520, %f576;
	fma.rn.f32 	%f657, %f532, %f517, %f577;
	fma.rn.f32 	%f658, %f532, %f518, %f578;
	fma.rn.f32 	%f659, %f532, %f519, %f579;
	fma.rn.f32 	%f660, %f532, %f520, %f580;
	fma.rn.f32 	%f661, %f529, %f521, %f581;
	fma.rn.f32 	%f662, %f529, %f522, %f582;
	fma.rn.f32 	%f663, %f529, %f523, %f583;
	fma.rn.f32 	%f664, %f529, %f524, %f584;
	fma.rn.f32 	%f665, %f530, %f521, %f585;
	fma.rn.f32 	%f666, %f530, %f522, %f586;
	fma.rn.f32 	%f667, %f530, %f523, %f587;
	fma.rn.f32 	%f668, %f530, %f524, %f588;
	fma.rn.f32 	%f669, %f531, %f521, %f589;
	fma.rn.f32 	%f670, %f531, %f522, %f590;
	fma.rn.f32 	%f671, %f531, %f523, %f591;
	fma.rn.f32 	%f672, %f531, %f524, %f592;
	fma.rn.f32 	%f673, %f532, %f521, %f593;
	fma.rn.f32 	%f674, %f532, %f522, %f594;
	fma.rn.f32 	%f675, %f532, %f523, %f595;
	fma.rn.f32 	%f676, %f532, %f524, %f596;
	ld.shared.v4.f32 	{%f677, %f678, %f679, %f680}, [%r59+3072];
	ld.shared.v4.f32 	{%f681, %f682, %f683, %f684}, [%r59+3200];
	ld.shared.v4.f32 	{%f685, %f686, %f687, %f688}, [%r61+3168];
	ld.shared.v4.f32 	{%f689, %f690, %f691, %f692}, [%r61+3232];
	fma.rn.f32 	%f693, %f605, %f597, %f613;
	fma.rn.f32 	%f694, %f605, %f598, %f614;
	fma.rn.f32 	%f695, %f605, %f599, %f615;
	fma.rn.f32 	%f696, %f605, %f600, %f616;
	fma.rn.f32 	%f697, %f606, %f597, %f617;
	fma.rn.f32 	%f698, %f606, %f598, %f618;
	fma.rn.f32 	%f699, %f606, %f599, %f619;
	fma.rn.f32 	%f700, %f606, %f600, %f620;
	fma.rn.f32 	%f701, %f607, %f597, %f621;
	fma.rn.f32 	%f702, %f607, %f598, %f622;
	fma.rn.f32 	%f703, %f607, %f599, %f623;
	fma.rn.f32 	%f704, %f607, %f600, %f624;
	fma.rn.f32 	%f705, %f608, %f597, %f625;
	fma.rn.f32 	%f706, %f608, %f598, %f626;
	fma.rn.f32 	%f707, %f608, %f599, %f627;
	fma.rn.f32 	%f708, %f608, %f600, %f628;
	fma.rn.f32 	%f709, %f605, %f601, %f629;
	fma.rn.f32 	%f710, %f605, %f602, %f630;
	fma.rn.f32 	%f711, %f605, %f603, %f631;
	fma.rn.f32 	%f712, %f605, %f604, %f632;
	fma.rn.f32 	%f713, %f606, %f601, %f633;
	fma.rn.f32 	%f714, %f606, %f602, %f634;
	fma.rn.f32 	%f715, %f606, %f603, %f635;
	fma.rn.f32 	%f716, %f606, %f604, %f636;
	fma.rn.f32 	%f717, %f607, %f601, %f637;
	fma.rn.f32 	%f718, %f607, %f602, %f638;
	fma.rn.f32 	%f719, %f607, %f603, %f639;
	fma.rn.f32 	%f720, %f607, %f604, %f640;
	fma.rn.f32 	%f721, %f608, %f601, %f641;
	fma.rn.f32 	%f722, %f608, %f602, %f642;
	fma.rn.f32 	%f723, %f608, %f603, %f643;
	fma.rn.f32 	%f724, %f608, %f604, %f644;
	fma.rn.f32 	%f725, %f609, %f597, %f645;
	fma.rn.f32 	%f726, %f609, %f598, %f646;
	fma.rn.f32 	%f727, %f609, %f599, %f647;
	fma.rn.f32 	%f728, %f609, %f600, %f648;
	fma.rn.f32 	%f729, %f610, %f597, %f649;
	fma.rn.f32 	%f730, %f610, %f598, %f650;
	fma.rn.f32 	%f731, %f610, %f599, %f651;
	fma.rn.f32 	%f732, %f610, %f600, %f652;
	fma.rn.f32 	%f733, %f611, %f597, %f653;
	fma.rn.f32 	%f734, %f611, %f598, %f654;
	fma.rn.f32 	%f735, %f611, %f599, %f655;
	fma.rn.f32 	%f736, %f611, %f600, %f656;
	fma.rn.f32 	%f737, %f612, %f597, %f657;
	fma.rn.f32 	%f738, %f612, %f598, %f658;
	fma.rn.f32 	%f739, %f612, %f599, %f659;
	fma.rn.f32 	%f740, %f612, %f600, %f660;
	fma.rn.f32 	%f741, %f609, %f601, %f661;
	fma.rn.f32 	%f742, %f609, %f602, %f662;
	fma.rn.f32 	%f743, %f609, %f603, %f663;
	fma.rn.f32 	%f744, %f609, %f604, %f664;
	fma.rn.f32 	%f745, %f610, %f601, %f665;
	fma.rn.f32 	%f746, %f610, %f602, %f666;
	fma.rn.f32 	%f747, %f610, %f603, %f667;
	fma.rn.f32 	%f748, %f610, %f604, %f668;
	fma.rn.f32 	%f749, %f611, %f601, %f669;
	fma.rn.f32 	%f750, %f611, %f602, %f670;
	fma.rn.f32 	%f751, %f611, %f603, %f671;
	fma.rn.f32 	%f752, %f611, %f604, %f672;
	fma.rn.f32 	%f753, %f612, %f601, %f673;
	fma.rn.f32 	%f754, %f612, %f602, %f674;
	fma.rn.f32 	%f755, %f612, %f603, %f675;
	fma.rn.f32 	%f756, %f612, %f604, %f676;
	ld.shared.v4.f32 	{%f757, %f758, %f759, %f760}, [%r59+3584];
	ld.shared.v4.f32 	{%f761, %f762, %f763, %f764}, [%r59+3712];
	ld.shared.v4.f32 	{%f765, %f766, %f767, %f768}, [%r61+3696];
	ld.shared.v4.f32 	{%f769, %f770, %f771, %f772}, [%r61+3760];
	fma.rn.f32 	%f773, %f685, %f677, %f693;
	fma.rn.f32 	%f774, %f685, %f678, %f694;
	fma.rn.f32 	%f775, %f685, %f679, %f695;
	fma.rn.f32 	%f776, %f685, %f680, %f696;
	fma.rn.f32 	%f777, %f686, %f677, %f697;
	fma.rn.f32 	%f778, %f686, %f678, %f698;
	fma.rn.f32 	%f779, %f686, %f679, %f699;
	fma.rn.f32 	%f780, %f686, %f680, %f700;
	fma.rn.f32 	%f781, %f687, %f677, %f701;
	fma.rn.f32 	%f782, %f687, %f678, %f702;
	fma.rn.f32 	%f783, %f687, %f679, %f703;
	fma.rn.f32 	%f784, %f687, %f680, %f704;
	fma.rn.f32 	%f785, %f688, %f677, %f705;
	fma.rn.f32 	%f786, %f688, %f678, %f706;
	fma.rn.f32 	%f787, %f688, %f679, %f707;
	fma.rn.f32 	%f788, %f688, %f680, %f708;
	fma.rn.f32 	%f789, %f685, %f681, %f709;
	fma.rn.f32 	%f790, %f685, %f682, %f710;
	fma.rn.f32 	%f791, %f685, %f683, %f711;
	fma.rn.f32 	%f792, %f685, %f684, %f712;
	fma.rn.f32 	%f793, %f686, %f681, %f713;
	fma.rn.f32 	%f794, %f686, %f682, %f714;
	fma.rn.f32 	%f795, %f686, %f683, %f715;
	fma.rn.f32 	%f796, %f686, %f684, %f716;
	fma.rn.f32 	%f797, %f687, %f681, %f717;
	fma.rn.f32 	%f798, %f687, %f682, %f718;
	fma.rn.f32 	%f799, %f687, %f683, %f719;
	fma.rn.f32 	%f800, %f687, %f684, %f720;
	fma.rn.f32 	%f801, %f688, %f681, %f721;
	fma.rn.f32 	%f802, %f688, %f682, %f722;
	fma.rn.f32 	%f803, %f688, %f683, %f723;
	fma.rn.f32 	%f804, %f688, %f684, %f724;
	fma.rn.f32 	%f805, %f689, %f677, %f725;
	fma.rn.f32 	%f806, %f689, %f678, %f726;
	fma.rn.f32 	%f807, %f689, %f679, %f727;
	fma.rn.f32 	%f808, %f689, %f680, %f728;
	fma.rn.f32 	%f809, %f690, %f677, %f729;
	fma.rn.f32 	%f810, %f690, %f678, %f730;
	fma.rn.f32 	%f811, %f690, %f679, %f731;
	fma.rn.f32 	%f812, %f690, %f680, %f732;
	fma.rn.f32 	%f813, %f691, %f677, %f733;
	fma.rn.f32 	%f814, %f691, %f678, %f734;
	fma.rn.f32 	%f815, %f691, %f679, %f735;
	fma.rn.f32 	%f816, %f691, %f680, %f736;
	fma.rn.f32 	%f817, %f692, %f677, %f737;
	fma.rn.f32 	%f818, %f692, %f678, %f738;
	fma.rn.f32 	%f819, %f692, %f679, %f739;
	fma.rn.f32 	%f820, %f692, %f680, %f740;
	fma.rn.f32 	%f821, %f689, %f681, %f741;
	fma.rn.f32 	%f822, %f689, %f682, %f742;
	fma.rn.f32 	%f823, %f689, %f683, %f743;
	fma.rn.f32 	%f824, %f689, %f684, %f744;
	fma.rn.f32 	%f825, %f690, %f681, %f745;
	fma.rn.f32 	%f826, %f690, %f682, %f746;
	fma.rn.f32 	%f827, %f690, %f683, %f747;
	fma.rn.f32 	%f828, %f690, %f684, %f748;
	fma.rn.f32 	%f829, %f691, %f681, %f749;
	fma.rn.f32 	%f830, %f691, %f682, %f750;
	fma.rn.f32 	%f831, %f691, %f683, %f751;
	fma.rn.f32 	%f832, %f691, %f684, %f752;
	fma.rn.f32 	%f833, %f692, %f681, %f753;
	fma.rn.f32 	%f834, %f692, %f682, %f754;
	fma.rn.f32 	%f835, %f692, %f683, %f755;
	fma.rn.f32 	%f836, %f692, %f684, %f756;
	fma.rn.f32 	%f1797, %f765, %f757, %f773;
	fma.rn.f32 	%f1796, %f765, %f758, %f774;
	fma.rn.f32 	%f1795, %f765, %f759, %f775;
	fma.rn.f32 	%f1794, %f765, %f760, %f776;
	fma.rn.f32 	%f1789, %f766, %f757, %f777;
	fma.rn.f32 	%f1788, %f766, %f758, %f778;
	fma.rn.f32 	%f1787, %f766, %f759, %f779;
	fma.rn.f32 	%f1786, %f766, %f760, %f780;
	fma.rn.f32 	%f1781, %f767, %f757, %f781;
	fma.rn.f32 	%f1780, %f767, %f758, %f782;
	fma.rn.f32 	%f1779, %f767, %f759, %f783;
	fma.rn.f32 	%f1778, %f767, %f760, %f784;
	fma.rn.f32 	%f1773, %f768, %f757, %f785;
	fma.rn.f32 	%f1772, %f768, %f758, %f786;
	fma.rn.f32 	%f1771, %f768, %f759, %f787;
	fma.rn.f32 	%f1770, %f768, %f760, %f788;
	fma.rn.f32 	%f1793, %f765, %f761, %f789;
	fma.rn.f32 	%f1792, %f765, %f762, %f790;
	fma.rn.f32 	%f1791, %f765, %f763, %f791;
	fma.rn.f32 	%f1790, %f765, %f764, %f792;
	fma.rn.f32 	%f1785, %f766, %f761, %f793;
	fma.rn.f32 	%f1784, %f766, %f762, %f794;
	fma.rn.f32 	%f1783, %f766, %f763, %f795;
	fma.rn.f32 	%f1782, %f766, %f764, %f796;
	fma.rn.f32 	%f1777, %f767, %f761, %f797;
	fma.rn.f32 	%f1776, %f767, %f762, %f798;
	fma.rn.f32 	%f1775, %f767, %f763, %f799;
	fma.rn.f32 	%f1774, %f767, %f764, %f800;
	fma.rn.f32 	%f1769, %f768, %f761, %f801;
	fma.rn.f32 	%f1768, %f768, %f762, %f802;
	fma.rn.f32 	%f1767, %f768, %f763, %f803;
	fma.rn.f32 	%f1766, %f768, %f764, %f804;
	fma.rn.f32 	%f1765, %f769, %f757, %f805;
	fma.rn.f32 	%f1764, %f769, %f758, %f806;
	fma.rn.f32 	%f1763, %f769, %f759, %f807;
	fma.rn.f32 	%f1762, %f769, %f760, %f808;
	fma.rn.f32 	%f1757, %f770, %f757, %f809;
	fma.rn.f32 	%f1756, %f770, %f758, %f810;
	fma.rn.f32 	%f1755, %f770, %f759, %f811;
	fma.rn.f32 	%f1754, %f770, %f760, %f812;
	fma.rn.f32 	%f1749, %f771, %f757, %f813;
	fma.rn.f32 	%f1748, %f771, %f758, %f814;
	fma.rn.f32 	%f1747, %f771, %f759, %f815;
	fma.rn.f32 	%f1746, %f771, %f760, %f816;
	fma.rn.f32 	%f1741, %f772, %f757, %f817;
	fma.rn.f32 	%f1740, %f772, %f758, %f818;
	fma.rn.f32 	%f1739, %f772, %f759, %f819;
	fma.rn.f32 	%f1738, %f772, %f760, %f820;
	fma.rn.f32 	%f1761, %f769, %f761, %f821;
	fma.rn.f32 	%f1760, %f769, %f762, %f822;
	fma.rn.f32 	%f1759, %f769, %f763, %f823;
	fma.rn.f32 	%f1758, %f769, %f764, %f824;
	fma.rn.f32 	%f1753, %f770, %f761, %f825;
	fma.rn.f32 	%f1752, %f770, %f762, %f826;
	fma.rn.f32 	%f1751, %f770, %f763, %f827;
	fma.rn.f32 	%f1750, %f770, %f764, %f828;
	fma.rn.f32 	%f1745, %f771, %f761, %f829;
	fma.rn.f32 	%f1744, %f771, %f762, %f830;
	fma.rn.f32 	%f1743, %f771, %f763, %f831;
	fma.rn.f32 	%f1742, %f771, %f764, %f832;
	fma.rn.f32 	%f1737, %f772, %f761, %f833;
	fma.rn.f32 	%f1736, %f772, %f762, %f834;
	fma.rn.f32 	%f1735, %f772, %f763, %f835;
	fma.rn.f32 	%f1734, %f772, %f764, %f836;
	and.b32  	%r62, %r12, 8;
	setp.eq.s32 	%p2, %r62, 0;
	selp.b32 	%r63, -8192, 8192, %p2;
	add.s32 	%r82, %r82, %r63;
	selp.b32 	%r64, -4096, 4096, %p2;
	add.s32 	%r81, %r81, %r64;
	add.s32 	%r66, %r81, %r46;
	st.shared.f32 	[%r66], %f269;
	st.shared.f32 	[%r66+128], %f270;
	st.shared.f32 	[%r66+256], %f271;
	st.shared.f32 	[%r66+384], %f272;
	add.s32 	%r68, %r82, %r48;
	st.shared.f32 	[%r68], %f273;
	st.shared.f32 	[%r68+528], %f274;
	st.shared.f32 	[%r68+1056], %f275;
	st.shared.f32 	[%r68+1584], %f276;
	bar.sync 	0;
	add.s32 	%r69, %r59, %r64;
	ld.shared.v4.f32 	{%f1805, %f1804, %f1803, %f1802}, [%r69];
	ld.shared.v4.f32 	{%f1801, %f1800, %f1799, %f1798}, [%r69+128];
	add.s32 	%r70, %r61, %r63;
	ld.shared.v4.f32 	{%f1813, %f1812, %f1811, %f1810}, [%r70];
	ld.shared.v4.f32 	{%f1809, %f1808, %f1807, %f1806}, [%r70+64];
	add.s64 	%rd44, %rd44, 32;
	add.s32 	%r71, %r80, 16;
	add.s32 	%r79, %r79, %r5;
	setp.lt.s32 	%p3, %r71, %r17;
	mov.u32 	%r80, %r12;
	@%p3 bra 	$L__BB0_2;
$L__BB0_3:
	ld.param.f32 	%f1653, [_Z9matrixMulPKfS0_Pfiiiff_param_6];
	shl.b32 	%r72, %r2, 2;
	add.s32 	%r73, %r81, %r72;
	ld.shared.v4.f32 	{%f837, %f838, %f839, %f840}, [%r73+512];
	ld.shared.v4.f32 	{%f841, %f842, %f843, %f844}, [%r73+640];
	shl.b32 	%r74, %r1, 2;
	add.s32 	%r75, %r82, %r74;
	ld.shared.v4.f32 	{%f845, %f846, %f847, %f848}, [%r75+528];
	ld.shared.v4.f32 	{%f849, %f850, %f851, %f852}, [%r75+592];
	fma.rn.f32 	%f853, %f1813, %f1805, %f1797;
	fma.rn.f32 	%f854, %f1813, %f1804, %f1796;
	fma.rn.f32 	%f855, %f1813, %f1803, %f1795;
	fma.rn.f32 	%f856, %f1813, %f1802, %f1794;
	fma.rn.f32 	%f857, %f1812, %f1805, %f1789;
	fma.rn.f32 	%f858, %f1812, %f1804, %f1788;
	fma.rn.f32 	%f859, %f1812, %f1803, %f1787;
	fma.rn.f32 	%f860, %f1812, %f1802, %f1786;
	fma.rn.f32 	%f861, %f1811, %f1805, %f1781;
	fma.rn.f32 	%f862, %f1811, %f1804, %f1780;
	fma.rn.f32 	%f863, %f1811, %f1803, %f1779;
	fma.rn.f32 	%f864, %f1811, %f1802, %f1778;
	fma.rn.f32 	%f865, %f1810, %f1805, %f1773;
	fma.rn.f32 	%f866, %f1810, %f1804, %f1772;
	fma.rn.f32 	%f867, %f1810, %f1803, %f1771;
	fma.rn.f32 	%f868, %f1810, %f1802, %f1770;
	fma.rn.f32 	%f869, %f1813, %f1801, %f1793;
	fma.rn.f32 	%f870, %f1813, %f1800, %f1792;
	fma.rn.f32 	%f871, %f1813, %f1799, %f1791;
	fma.rn.f32 	%f872, %f1813, %f1798, %f1790;
	fma.rn.f32 	%f873, %f1812, %f1801, %f1785;
	fma.rn.f32 	%f874, %f1812, %f1800, %f1784;
	fma.rn.f32 	%f875, %f1812, %f1799, %f1783;
	fma.rn.f32 	%f876, %f1812, %f1798, %f1782;
	fma.rn.f32 	%f877, %f1811, %f1801, %f1777;
	fma.rn.f32 	%f878, %f1811, %f1800, %f1776;
	fma.rn.f32 	%f879, %f1811, %f1799, %f1775;
	fma.rn.f32 	%f880, %f1811, %f1798, %f1774;
	fma.rn.f32 	%f881, %f1810, %f1801, %f1769;
	fma.rn.f32 	%f882, %f1810, %f1800, %f1768;
	fma.rn.f32 	%f883, %f1810, %f1799, %f1767;
	fma.rn.f32 	%f884, %f1810, %f1798, %f1766;
	fma.rn.f32 	%f885, %f1809, %f1805, %f1765;
	fma.rn.f32 	%f886, %f1809, %f1804, %f1764;
	fma.rn.f32 	%f887, %f1809, %f1803, %f1763;
	fma.rn.f32 	%f888, %f1809, %f1802, %f1762;
	fma.rn.f32 	%f889, %f1808, %f1805, %f1757;
	fma.rn.f32 	%f890, %f1808, %f1804, %f1756;
	fma.rn.f32 	%f891, %f1808, %f1803, %f1755;
	fma.rn.f32 	%f892, %f1808, %f1802, %f1754;
	fma.rn.f32 	%f893, %f1807, %f1805, %f1749;
	fma.rn.f32 	%f894, %f1807, %f1804, %f1748;
	fma.rn.f32 	%f895, %f1807, %f1803, %f1747;
	fma.rn.f32 	%f896, %f1807, %f1802, %f1746;
	fma.rn.f32 	%f897, %f1806, %f1805, %f1741;
	fma.rn.f32 	%f898, %f1806, %f1804, %f1740;
	fma.rn.f32 	%f899, %f1806, %f1803, %f1739;
	fma.rn.f32 	%f900, %f1806, %f1802, %f1738;
	fma.rn.f32 	%f901, %f1809, %f1801, %f1761;
	fma.rn.f32 	%f902, %f1809, %f1800, %f1760;
	fma.rn.f32 	%f903, %f1809, %f1799, %f1759;
	fma.rn.f32 	%f904, %f1809, %f1798, %f1758;
	fma.rn.f32 	%f905, %f1808, %f1801, %f1753;
	fma.rn.f32 	%f906, %f1808, %f1800, %f1752;
	fma.rn.f32 	%f907, %f1808, %f1799, %f1751;
	fma.rn.f32 	%f908, %f1808, %f1798, %f1750;
	fma.rn.f32 	%f909, %f1807, %f1801, %f1745;
	fma.rn.f32 	%f910, %f1807, %f1800, %f1744;
	fma.rn.f32 	%f911, %f1807, %f1799, %f1743;
	fma.rn.f32 	%f912, %f1807, %f1798, %f1742;
	fma.rn.f32 	%f913, %f1806, %f1801, %f1737;
	fma.rn.f32 	%f914, %f1806, %f1800, %f1736;
	fma.rn.f32 	%f915, %f1806, %f1799, %f1735;
	fma.rn.f32 	%f916, %f1806, %f1798, %f1734;
	ld.shared.v4.f32 	{%f917, %f918, %f919, %f920}, [%r73+1024];
	ld.shared.v4.f32 	{%f921, %f922, %f923, %f924}, [%r73+1152];
	ld.shared.v4.f32 	{%f925, %f926, %f927, %f928}, [%r75+1056];
	ld.shared.v4.f32 	{%f929, %f930, %f931, %f932}, [%r75+1120];
	fma.rn.f32 	%f933, %f845, %f837, %f853;
	fma.rn.f32 	%f934, %f845, %f838, %f854;
	fma.rn.f32 	%f935, %f845, %f839, %f855;
	fma.rn.f32 	%f936, %f845, %f840, %f856;
	fma.rn.f32 	%f937, %f846, %f837, %f857;
	fma.rn.f32 	%f938, %f846, %f838, %f858;
	fma.rn.f32 	%f939, %f846, %f839, %f859;
	fma.rn.f32 	%f940, %f846, %f840, %f860;
	fma.rn.f32 	%f941, %f847, %f837, %f861;
	fma.rn.f32 	%f942, %f847, %f838, %f862;
	fma.rn.f32 	%f943, %f847, %f839, %f863;
	fma.rn.f32 	%f944, %f847, %f840, %f864;
	fma.rn.f32 	%f945, %f848, %f837, %f865;
	fma.rn.f32 	%f946, %f848, %f838, %f866;
	fma.rn.f32 	%f947, %f848, %f839, %f867;
	fma.rn.f32 	%f948, %f848, %f840, %f868;
	fma.rn.f32 	%f949, %f845, %f841, %f869;
	fma.rn.f32 	%f950, %f845, %f842, %f870;
	fma.rn.f32 	%f951, %f845, %f843, %f871;
	fma.rn.f32 	%f952, %f845, %f844, %f872;
	fma.rn.f32 	%f953, %f846, %f841, %f873;
	fma.rn.f32 	%f954, %f846, %f842, %f874;
	fma.rn.f32 	%f955, %f846, %f843, %f875;
	fma.rn.f32 	%f956, %f846, %f844, %f876;
	fma.rn.f32 	%f957, %f847, %f841, %f877;
	fma.rn.f32 	%f958, %f847, %f842, %f878;
	fma.rn.f32 	%f959, %f847, %f843, %f879;
	fma.rn.f32 	%f960, %f847, %f844, %f880;
	fma.rn.f32 	%f961, %f848, %f841, %f881;
	fma.rn.f32 	%f962, %f848, %f842, %f882;
	fma.rn.f32 	%f963, %f848, %f843, %f883;
	fma.rn.f32 	%f964, %f848, %f844, %f884;
	fma.rn.f32 	%f965, %f849, %f837, %f885;
	fma.rn.f32 	%f966, %f849, %f838, %f886;
	fma.rn.f32 	%f967, %f849, %f839, %f887;
	fma.rn.f32 	%f968, %f849, %f840, %f888;
	fma.rn.f32 	%f969, %f850, %f837, %f889;
	fma.rn.f32 	%f970, %f850, %f838, %f890;
	fma.rn.f32 	%f971, %f850, %f839, %f891;
	fma.rn.f32 	%f972, %f850, %f840, %f892;
	fma.rn.f32 	%f973, %f851, %f837, %f893;
	fma.rn.f32 	%f974, %f851, %f838, %f894;
	fma.rn.f32 	%f975, %f851, %f839, %f895;
	fma.rn.f32 	%f976, %f851, %f840, %f896;
	fma.rn.f32 	%f977, %f852, %f837, %f897;
	fma.rn.f32 	%f978, %f852, %f838, %f898;
	fma.rn.f32 	%f979, %f852, %f839, %f899;
	fma.rn.f32 	%f980, %f852, %f840, %f900;
	fma.rn.f32 	%f981, %f849, %f841, %f901;
	fma.rn.f32 	%f982, %f849, %f842, %f902;
	fma.rn.f32 	%f983, %f849, %f843, %f903;
	fma.rn.f32 	%f984, %f849, %f844, %f904;
	fma.rn.f32 	%f985, %f850, %f841, %f905;
	fma.rn.f32 	%f986, %f850, %f842, %f906;
	fma.rn.f32 	%f987, %f850, %f843, %f907;
	fma.rn.f32 	%f988, %f850, %f844, %f908;
	fma.rn.f32 	%f989, %f851, %f841, %f909;
	fma.rn.f32 	%f990, %f851, %f842, %f910;
	fma.rn.f32 	%f991, %f851, %f843, %f911;
	fma.rn.f32 	%f992, %f851, %f844, %f912;
	fma.rn.f32 	%f993, %f852, %f841, %f913;
	fma.rn.f32 	%f994, %f852, %f842, %f914;
	fma.rn.f32 	%f995, %f852, %f843, %f915;
	fma.rn.f32 	%f996, %f852, %f844, %f916;
	ld.shared.v4.f32 	{%f997, %f998, %f999, %f1000}, [%r73+1536];
	ld.shared.v4.f32 	{%f1001, %f1002, %f1003, %f1004}, [%r73+1664];
	ld.shared.v4.f32 	{%f1005, %f1006, %f1007, %f1008}, [%r75+1584];
	ld.shared.v4.f32 	{%f1009, %f1010, %f1011, %f1012}, [%r75+1648];
	fma.rn.f32 	%f1013, %f925, %f917, %f933;
	fma.rn.f32 	%f1014, %f925, %f918, %f934;
	fma.rn.f32 	%f1015, %f925, %f919, %f935;
	fma.rn.f32 	%f1016, %f925, %f920, %f936;
	fma.rn.f32 	%f1017, %f926, %f917, %f937;
	fma.rn.f32 	%f1018, %f926, %f918, %f938;
	fma.rn.f32 	%f1019, %f926, %f919, %f939;
	fma.rn.f32 	%f1020, %f926, %f920, %f940;
	fma.rn.f32 	%f1021, %f927, %f917, %f941;
	fma.rn.f32 	%f1022, %f927, %f918, %f942;
	fma.rn.f32 	%f1023, %f927, %f919, %f943;
	fma.rn.f32 	%f1024, %f927, %f920, %f944;
	fma.rn.f32 	%f1025, %f928, %f917, %f945;
	fma.rn.f32 	%f1026, %f928, %f918, %f946;
	fma.rn.f32 	%f1027, %f928, %f919, %f947;
	fma.rn.f32 	%f1028, %f928, %f920, %f948;
	fma.rn.f32 	%f1029, %f925, %f921, %f949;
	fma.rn.f32 	%f1030, %f925, %f922, %f950;
	fma.rn.f32 	%f1031, %f925, %f923, %f951;
	fma.rn.f32 	%f1032, %f925, %f924, %f952;
	fma.rn.f32 	%f1033, %f926, %f921, %f953;
	fma.rn.f32 	%f1034, %f926, %f922, %f954;
	fma.rn.f32 	%f1035, %f926, %f923, %f955;
	fma.rn.f32 	%f1036, %f926, %f924, %f956;
	fma.rn.f32 	%f1037, %f927, %f921, %f957;
	fma.rn.f32 	%f1038, %f927, %f922, %f958;
	fma.rn.f32 	%f1039, %f927, %f923, %f959;
	fma.rn.f32 	%f1040, %f927, %f924, %f960;
	fma.rn.f32 	%f1041, %f928, %f921, %f961;
	fma.rn.f32 	%f1042, %f928, %f922, %f962;
	fma.rn.f32 	%f1043, %f928, %f923, %f963;
	fma.rn.f32 	%f1044, %f928, %f924, %f964;
	fma.rn.f32 	%f1045, %f929, %f917, %f965;
	fma.rn.f32 	%f1046, %f929, %f918, %f966;
	fma.rn.f32 	%f1047, %f929, %f919, %f967;
	fma.rn.f32 	%f1048, %f929, %f920, %f968;
	fma.rn.f32 	%f1049, %f930, %f917, %f969;
	fma.rn.f32 	%f1050, %f930, %f918, %f970;
	fma.rn.f32 	%f1051, %f930, %f919, %f971;
	fma.rn.f32 	%f1052, %f930, %f920, %f972;
	fma.rn.f32 	%f1053, %f931, %f917, %f973;
	fma.rn.f32 	%f1054, %f931, %f918, %f974;
	fma.rn.f32 	%f1055, %f931, %f919, %f975;
	fma.rn.f32 	%f1056, %f931, %f920, %f976;
	fma.rn.f32 	%f1057, %f932, %f917, %f977;
	fma.rn.f32 	%f1058, %f932, %f918, %f978;
	fma.rn.f32 	%f1059, %f932, %f919, %f979;
	fma.rn.f32 	%f1060, %f932, %f920, %f980;
	fma.rn.f32 	%f1061, %f929, %f921, %f981;
	fma.rn.f32 	%f1062, %f929, %f922, %f982;
	fma.rn.f32 	%f1063, %f929, %f923, %f983;
	fma.rn.f32 	%f1064, %f929, %f924, %f984;
	fma.rn.f32 	%f1065, %f930, %f921, %f985;
	fma.rn.f32 	%f1066, %f930, %f922, %f986;
	fma.rn.f32 	%f1067, %f930, %f923, %f987;
	fma.rn.f32 	%f1068, %f930, %f924, %f988;
	fma.rn.f32 	%f1069, %f931, %f921, %f989;
	fma.rn.f32 	%f1070, %f931, %f922, %f990;
	fma.rn.f32 	%f1071, %f931, %f923, %f991;
	fma.rn.f32 	%f1072, %f931, %f924, %f992;
	fma.rn.f32 	%f1073, %f932, %f921, %f993;
	fma.rn.f32 	%f1074, %f932, %f922, %f994;
	fma.rn.f32 	%f1075, %f932, %f923, %f995;
	fma.rn.f32 	%f1076, %f932, %f924, %f996;
	ld.shared.v4.f32 	{%f1077, %f1078, %f1079, %f1080}, [%r73+2048];
	ld.shared.v4.f32 	{%f1081, %f1082, %f1083, %f1084}, [%r73+2176];
	ld.shared.v4.f32 	{%f1085, %f1086, %f1087, %f1088}, [%r75+2112];
	ld.shared.v4.f32 	{%f1089, %f1090, %f1091, %f1092}, [%r75+2176];
	fma.rn.f32 	%f1093, %f1005, %f997, %f1013;
	fma.rn.f32 	%f1094, %f1005, %f998, %f1014;
	fma.rn.f32 	%f1095, %f1005, %f999, %f1015;
	fma.rn.f32 	%f1096, %f1005, %f1000, %f1016;
	fma.rn.f32 	%f1097, %f1006, %f997, %f1017;
	fma.rn.f32 	%f1098, %f1006, %f998, %f1018;
	fma.rn.f32 	%f1099, %f1006, %f999, %f1019;
	fma.rn.f32 	%f1100, %f1006, %f1000, %f1020;
	fma.rn.f32 	%f1101, %f1007, %f997, %f1021;
	fma.rn.f32 	%f1102, %f1007, %f998, %f1022;
	fma.rn.f32 	%f1103, %f1007, %f999, %f1023;
	fma.rn.f32 	%f1104, %f1007, %f1000, %f1024;
	fma.rn.f32 	%f1105, %f1008, %f997, %f1025;
	fma.rn.f32 	%f1106, %f1008, %f998, %f1026;
	fma.rn.f32 	%f1107, %f1008, %f999, %f1027;
	fma.rn.f32 	%f1108, %f1008, %f1000, %f1028;
	fma.rn.f32 	%f1109, %f1005, %f1001, %f1029;
	fma.rn.f32 	%f1110, %f1005, %f1002, %f1030;
	fma.rn.f32 	%f1111, %f1005, %f1003, %f1031;
	fma.rn.f32 	%f1112, %f1005, %f1004, %f1032;
	fma.rn.f32 	%f1113, %f1006, %f1001, %f1033;
	fma.rn.f32 	%f1114, %f1006, %f1002, %f1034;
	fma.rn.f32 	%f1115, %f1006, %f1003, %f1035;
	fma.rn.f32 	%f1116, %f1006, %f1004, %f1036;
	fma.rn.f32 	%f1117, %f1007, %f1001, %f1037;
	fma.rn.f32 	%f1118, %f1007, %f1002, %f1038;
	fma.rn.f32 	%f1119, %f1007, %f1003, %f1039;
	fma.rn.f32 	%f1120, %f1007, %f1004, %f1040;
	fma.rn.f32 	%f1121, %f1008, %f1001, %f1041;
	fma.rn.f32 	%f1122, %f1008, %f1002, %f1042;
	fma.rn.f32 	%f1123, %f1008, %f1003, %f1043;
	fma.rn.f32 	%f1124, %f1008, %f1004, %f1044;
	fma.rn.f32 	%f1125, %f1009, %f997, %f1045;
	fma.rn.f32 	%f1126, %f1009, %f998, %f1046;
	fma.rn.f32 	%f1127, %f1009, %f999, %f1047;
	fma.rn.f32 	%f1128, %f1009, %f1000, %f1048;
	fma.rn.f32 	%f1129, %f1010, %f997, %f1049;
	fma.rn.f32 	%f1130, %f1010, %f998, %f1050;
	fma.rn.f32 	%f1131, %f1010, %f999, %f1051;
	fma.rn.f32 	%f1132, %f1010, %f1000, %f1052;
	fma.rn.f32 	%f1133, %f1011, %f997, %f1053;
	fma.rn.f32 	%f1134, %f1011, %f998, %f1054;
	fma.rn.f32 	%f1135, %f1011, %f999, %f1055;
	fma.rn.f32 	%f1136, %f1011, %f1000, %f1056;
	fma.rn.f32 	%f1137, %f1012, %f997, %f1057;
	fma.rn.f32 	%f1138, %f1012, %f998, %f1058;
	fma.rn.f32 	%f1139, %f1012, %f999, %f1059;
	fma.rn.f32 	%f1140, %f1012, %f1000, %f1060;
	fma.rn.f32 	%f1141, %f1009, %f1001, %f1061;
	fma.rn.f32 	%f1142, %f1009, %f1002, %f1062;
	fma.rn.f32 	%f1143, %f1009, %f1003, %f1063;
	fma.rn.f32 	%f1144, %f1009, %f1004, %f1064;
	fma.rn.f32 	%f1145, %f1010, %f1001, %f1065;
	fma.rn.f32 	%f1146, %f1010, %f1002, %f1066;
	fma.rn.f32 	%f1147, %f1010, %f1003, %f1067;
	fma.rn.f32 	%f1148, %f1010, %f1004, %f1068;
	fma.rn.f32 	%f1149, %f1011, %f1001, %f1069;
	fma.rn.f32 	%f1150, %f1011, %f1002, %f1070;
	fma.rn.f32 	%f1151, %f1011, %f1003, %f1071;
	fma.rn.f32 	%f1152, %f1011, %f1004, %f1072;
	fma.rn.f32 	%f1153, %f1012, %f1001, %f1073;
	fma.rn.f32 	%f1154, %f1012, %f1002, %f1074;
	fma.rn.f32 	%f1155, %f1012, %f1003, %f1075;
	fma.rn.f32 	%f1156, %f1012, %f1004, %f1076;
	ld.shared.v4.f32 	{%f1157, %f1158, %f1159, %f1160}, [%r73+2560];
	ld.shared.v4.f32 	{%f1161, %f1162, %f1163, %f1164}, [%r73+2688];
	ld.shared.v4.f32 	{%f1165, %f1166, %f1167, %f1168}, [%r75+2640];
	ld.shared.v4.f32 	{%f1169, %f1170, %f1171, %f1172}, [%r75+2704];
	fma.rn.f32 	%f1173, %f1085, %f1077, %f1093;
	fma.rn.f32 	%f1174, %f1085, %f1078, %f1094;
	fma.rn.f32 	%f1175, %f1085, %f1079, %f1095;
	fma.rn.f32 	%f1176, %f1085, %f1080, %f1096;
	fma.rn.f32 	%f1177, %f1086, %f1077, %f1097;
	fma.rn.f32 	%f1178, %f1086, %f1078, %f1098;
	fma.rn.f32 	%f1179, %f1086, %f1079, %f1099;
	fma.rn.f32 	%f1180, %f1086, %f1080, %f1100;
	fma.rn.f32 	%f1181, %f1087, %f1077, %f1101;
	fma.rn.f32 	%f1182, %f1087, %f1078, %f1102;
	fma.rn.f32 	%f1183, %f1087, %f1079, %f1103;
	fma.rn.f32 	%f1184, %f1087, %f1080, %f1104;
	fma.rn.f32 	%f1185, %f1088, %f1077, %f1105;
	fma.rn.f32 	%f1186, %f1088, %f1078, %f1106;
	fma.rn.f32 	%f1187, %f1088, %f1079, %f1107;
	fma.rn.f32 	%f1188, %f1088, %f1080, %f1108;
	fma.rn.f32 	%f1189, %f1085, %f1081, %f1109;
	fma.rn.f32 	%f1190, %f1085, %f1082, %f1110;
	fma.rn.f32 	%f1191, %f1085, %f1083, %f1111;
	fma.rn.f32 	%f1192, %f1085, %f1084, %f1112;
	fma.rn.f32 	%f1193, %f1086, %f1081, %f1113;
	fma.rn.f32 	%f1194, %f1086, %f1082, %f1114;
	fma.rn.f32 	%f1195, %f1086, %f1083, %f1115;
	fma.rn.f32 	%f1196, %f1086, %f1084, %f1116;
	fma.rn.f32 	%f1197, %f1087, %f1081, %f1117;
	fma.rn.f32 	%f1198, %f1087, %f1082, %f1118;
	fma.rn.f32 	%f1199, %f1087, %f1083, %f1119;
	fma.rn.f32 	%f1200, %f1087, %f1084, %f1120;
	fma.rn.f32 	%f1201, %f1088, %f1081, %f1121;
	fma.rn.f32 	%f1202, %f1088, %f1082, %f1122;
	fma.rn.f32 	%f1203, %f1088, %f1083, %f1123;
	fma.rn.f32 	%f1204, %f1088, %f1084, %f1124;
	fma.rn.f32 	%f1205, %f1089, %f1077, %f1125;
	fma.rn.f32 	%f1206, %f1089, %f1078, %f1126;
	fma.rn.f32 	%f1207, %f1089, %f1079, %f1127;
	fma.rn.f32 	%f1208, %f1089, %f1080, %f1128;
	fma.rn.f32 	%f1209, %f1090, %f1077, %f1129;
	fma.rn.f32 	%f1210, %f1090, %f1078, %f1130;
	fma.rn.f32 	%f1211, %f1090, %f1079, %f1131;
	fma.rn.f32 	%f1212, %f1090, %f1080, %f1132;
	fma.rn.f32 	%f1213, %f1091, %f1077, %f1133;
	fma.rn.f32 	%f1214, %f1091, %f1078, %f1134;
	fma.rn.f32 	%f1215, %f1091, %f1079, %f1135;
	fma.rn.f32 	%f1216, %f1091, %f1080, %f1136;
	fma.rn.f32 	%f1217, %f1092, %f1077, %f1137;
	fma.rn.f32 	%f1218, %f1092, %f1078, %f1138;
	fma.rn.f32 	%f1219, %f1092, %f1079, %f1139;
	fma.rn.f32 	%f1220, %f1092, %f1080, %f1140;
	fma.rn.f32 	%f1221, %f1089, %f1081, %f1141;
	fma.rn.f32 	%f1222, %f1089, %f1082, %f1142;
	fma.rn.f32 	%f1223, %f1089, %f1083, %f1143;
	fma.rn.f32 	%f1224, %f1089, %f1084, %f1144;
	fma.rn.f32 	%f1225, %f1090, %f1081, %f1145;
	fma.rn.f32 	%f1226, %f1090, %f1082, %f1146;
	fma.rn.f32 	%f1227, %f1090, %f1083, %f1147;
	fma.rn.f32 	%f1228, %f1090, %f1084, %f1148;
	fma.rn.f32 	%f1229, %f1091, %f1081, %f1149;
	fma.rn.f32 	%f1230, %f1091, %f1082, %f1150;
	fma.rn.f32 	%f1231, %f1091, %f1083, %f1151;
	fma.rn.f32 	%f1232, %f1091, %f1084, %f1152;
	fma.rn.f32 	%f1233, %f1092, %f1081, %f1153;
	fma.rn.f32 	%f1234, %f1092, %f1082, %f1154;
	fma.rn.f32 	%f1235, %f1092, %f1083, %f1155;
	fma.rn.f32 	%f1236, %f1092, %f1084, %f1156;
	ld.shared.v4.f32 	{%f1237, %f1238, %f1239, %f1240}, [%r73+3072];
	ld.shared.v4.f32 	{%f1241, %f1242, %f1243, %f1244}, [%r73+3200];
	ld.shared.v4.f32 	{%f1245, %f1246, %f1247, %f1248}, [%r75+3168];
	ld.shared.v4.f32 	{%f1249, %f1250, %f1251, %f1252}, [%r75+3232];
	fma.rn.f32 	%f1253, %f1165, %f1157, %f1173;
	fma.rn.f32 	%f1254, %f1165, %f1158, %f1174;
	fma.rn.f32 	%f1255, %f1165, %f1159, %f1175;
	fma.rn.f32 	%f1256, %f1165, %f1160, %f1176;
	fma.rn.f32 	%f1257, %f1166, %f1157, %f1177;
	fma.rn.f32 	%f1258, %f1166, %f1158, %f1178;
	fma.rn.f32 	%f1259, %f1166, %f1159, %f1179;
	fma.rn.f32 	%f1260, %f1166, %f1160, %f1180;
	fma.rn.f32 	%f1261, %f1167, %f1157, %f1181;
	fma.rn.f32 	%f1262, %f1167, %f1158, %f1182;
	fma.rn.f32 	%f1263, %f1167, %f1159, %f1183;
	fma.rn.f32 	%f1264, %f1167, %f1160, %f1184;
	fma.rn.f32 	%f1265, %f1168, %f1157, %f1185;
	fma.rn.f32 	%f1266, %f1168, %f1158, %f1186;
	fma.rn.f32 	%f1267, %f1168, %f1159, %f1187;
	fma.rn.f32 	%f1268, %f1168, %f1160, %f1188;
	fma.rn.f32 	%f1269, %f1165, %f1161, %f1189;
	fma.rn.f32 	%f1270, %f1165, %f1162, %f1190;
	fma.rn.f32 	%f1271, %f1165, %f1163, %f1191;
	fma.rn.f32 	%f1272, %f1165, %f1164, %f1192;
	fma.rn.f32 	%f1273, %f1166, %f1161, %f1193;
	fma.rn.f32 	%f1274, %f1166, %f1162, %f1194;
	fma.rn.f32 	%f1275, %f1166, %f1163, %f1195;
	fma.rn.f32 	%f1276, %f1166, %f1164, %f1196;
	fma.rn.f32 	%f1277, %f1167, %f1161, %f1197;
	fma.rn.f32 	%f1278, %f1167, %f1162, %f1198;
	fma.rn.f32 	%f1279, %f1167, %f1163, %f1199;
	fma.rn.f32 	%f1280, %f1167, %f1164, %f1200;
	fma.rn.f32 	%f1281, %f1168, %f1161, %f1201;
	fma.rn.f32 	%f1282, %f1168, %f1162, %f1202;
	fma.rn.f32 	%f1283, %f1168, %f1163, %f1203;
	fma.rn.f32 	%f1284, %f1168, %f1164, %f1204;
	fma.rn.f32 	%f1285, %f1169, %f1157, %f1205;
	fma.rn.f32 	%f1286, %f1169, %f1158, %f1206;
	fma.rn.f32 	%f1287, %f1169, %f1159, %f1207;
	fma.rn.f32 	%f1288, %f1169, %f1160, %f1208;
	fma.rn.f32 	%f1289, %f1170, %f1157, %f1209;
	fma.rn.f32 	%f1290, %f1170, %f1158, %f1210;
	fma.rn.f32 	%f1291, %f1170, %f1159, %f1211;
	fma.rn.f32 	%f1292, %f1170, %f1160, %f1212;
	fma.rn.f32 	%f1293, %f1171, %f1157, %f1213;
	fma.rn.f32 	%f1294, %f1171, %f1158, %f1214;
	fma.rn.f32 	%f1295, %f1171, %f1159, %f1215;
	fma.rn.f32 	%f1296, %f1171, %f1160, %f1216;
	fma.rn.f32 	%f1297, %f1172, %f1157, %f1217;
	fma.rn.f32 	%f1298, %f1172, %f1158, %f1218;
	fma.rn.f32 	%f1299, %f1172, %f1159, %f1219;
	fma.rn.f32 	%f1300, %f1172, %f1160, %f1220;
	fma.rn.f32 	%f1301, %f1169, %f1161, %f1221;
	fma.rn.f32 	%f1302, %f1169, %f1162, %f1222;
	fma.rn.f32 	%f1303, %f1169, %f1163, %f1223;
	fma.rn.f32 	%f1304, %f1169, %f1164, %f1224;
	fma.rn.f32 	%f1305, %f1170, %f1161, %f1225;
	fma.rn.f32 	%f1306, %f1170, %f1162, %f1226;
	fma.rn.f32 	%f1307, %f1170, %f1163, %f1227;
	fma.rn.f32 	%f1308, %f1170, %f1164, %f1228;
	fma.rn.f32 	%f1309, %f1171, %f1161, %f1229;
	fma.rn.f32 	%f1310, %f1171, %f1162, %f1230;
	fma.rn.f32 	%f1311, %f1171, %f1163, %f1231;
	fma.rn.f32 	%f1312, %f1171, %f1164, %f1232;
	fma.rn.f32 	%f1313, %f1172, %f1161, %f1233;
	fma.rn.f32 	%f1314, %f1172, %f1162, %f1234;
	fma.rn.f32 	%f1315, %f1172, %f1163, %f1235;
	fma.rn.f32 	%f1316, %f1172, %f1164, %f1236;
	ld.shared.v4.f32 	{%f1317, %f1318, %f1319, %f1320}, [%r73+3584];
	ld.shared.v4.f32 	{%f1321, %f1322, %f1323, %f1324}, [%r73+3712];
	ld.shared.v4.f32 	{%f1325, %f1326, %f1327, %f1328}, [%r75+3696];
	ld.shared.v4.f32 	{%f1329, %f1330, %f1331, %f1332}, [%r75+3760];
	fma.rn.f32 	%f1333, %f1245, %f1237, %f1253;
	fma.rn.f32 	%f1334, %f1245, %f1238, %f1254;
	fma.rn.f32 	%f1335, %f1245, %f1239, %f1255;
	fma.rn.f32 	%f1336, %f1245, %f1240, %f1256;
	fma.rn.f32 	%f1337, %f1246, %f1237, %f1257;
	fma.rn.f32 	%f1338, %f1246, %f1238, %f1258;
	fma.rn.f32 	%f1339, %f1246, %f1239, %f1259;
	fma.rn.f32 	%f1340, %f1246, %f1240, %f1260;
	fma.rn.f32 	%f1341, %f1247, %f1237, %f1261;
	fma.rn.f32 	%f1342, %f1247, %f1238, %f1262;
	fma.rn.f32 	%f1343, %f1247, %f1239, %f1263;
	fma.rn.f32 	%f1344, %f1247, %f1240, %f1264;
	fma.rn.f32 	%f1345, %f1248, %f1237, %f1265;
	fma.rn.f32 	%f1346, %f1248, %f1238, %f1266;
	fma.rn.f32 	%f1347, %f1248, %f1239, %f1267;
	fma.rn.f32 	%f1348, %f1248, %f1240, %f1268;
	fma.rn.f32 	%f1349, %f1245, %f1241, %f1269;
	fma.rn.f32 	%f1350, %f1245, %f1242, %f1270;
	fma.rn.f32 	%f1351, %f1245, %f1243, %f1271;
	fma.rn.f32 	%f1352, %f1245, %f1244, %f1272;
	fma.rn.f32 	%f1353, %f1246, %f1241, %f1273;
	fma.rn.f32 	%f1354, %f1246, %f1242, %f1274;
	fma.rn.f32 	%f1355, %f1246, %f1243, %f1275;
	fma.rn.f32 	%f1356, %f1246, %f1244, %f1276;
	fma.rn.f32 	%f1357, %f1247, %f1241, %f1277;
	fma.rn.f32 	%f1358, %f1247, %f1242, %f1278;
	fma.rn.f32 	%f1359, %f1247, %f1243, %f1279;
	fma.rn.f32 	%f1360, %f1247, %f1244, %f1280;
	fma.rn.f32 	%f1361, %f1248, %f1241, %f1281;
	fma.rn.f32 	%f1362, %f1248, %f1242, %f1282;
	fma.rn.f32 	%f1363, %f1248, %f1243, %f1283;
	fma.rn.f32 	%f1364, %f1248, %f1244, %f1284;
	fma.rn.f32 	%f1365, %f1249, %f1237, %f1285;
	fma.rn.f32 	%f1366, %f1249, %f1238, %f1286;
	fma.rn.f32 	%f1367, %f1249, %f1239, %f1287;
	fma.rn.f32 	%f1368, %f1249, %f1240, %f1288;
	fma.rn.f32 	%f1369, %f1250, %f1237, %f1289;
	fma.rn.f32 	%f1370, %f1250, %f1238, %f1290;
	fma.rn.f32 	%f1371, %f1250, %f1239, %f1291;
	fma.rn.f32 	%f1372, %f1250, %f1240, %f1292;
	fma.rn.f32 	%f1373, %f1251, %f1237, %f1293;
	fma.rn.f32 	%f1374, %f1251, %f1238, %f1294;
	fma.rn.f32 	%f1375, %f1251, %f1239, %f1295;
	fma.rn.f32 	%f1376, %f1251, %f1240, %f1296;
	fma.rn.f32 	%f1377, %f1252, %f1237, %f1297;
	fma.rn.f32 	%f1378, %f1252, %f1238, %f1298;
	fma.rn.f32 	%f1379, %f1252, %f1239, %f1299;
	fma.rn.f32 	%f1380, %f1252, %f1240, %f1300;
	fma.rn.f32 	%f1381, %f1249, %f1241, %f1301;
	fma.rn.f32 	%f1382, %f1249, %f1242, %f1302;
	fma.rn.f32 	%f1383, %f1249, %f1243, %f1303;
	fma.rn.f32 	%f1384, %f1249, %f1244, %f1304;
	fma.rn.f32 	%f1385, %f1250, %f1241, %f1305;
	fma.rn.f32 	%f1386, %f1250, %f1242, %f1306;
	fma.rn.f32 	%f1387, %f1250, %f1243, %f1307;
	fma.rn.f32 	%f1388, %f1250, %f1244, %f1308;
	fma.rn.f32 	%f1389, %f1251, %f1241, %f1309;
	fma.rn.f32 	%f1390, %f1251, %f1242, %f1310;
	fma.rn.f32 	%f1391, %f1251, %f1243, %f1311;
	fma.rn.f32 	%f1392, %f1251, %f1244, %f1312;
	fma.rn.f32 	%f1393, %f1252, %f1241, %f1313;
	fma.rn.f32 	%f1394, %f1252, %f1242, %f1314;
	fma.rn.f32 	%f1395, %f1252, %f1243, %f1315;
	fma.rn.f32 	%f1396, %f1252, %f1244, %f1316;
	fma.rn.f32 	%f1397, %f1325, %f1317, %f1333;
	fma.rn.f32 	%f1398, %f1325, %f1318, %f1334;
	fma.rn.f32 	%f1399, %f1325, %f1319, %f1335;
	fma.rn.f32 	%f1400, %f1325, %f1320, %f1336;
	fma.rn.f32 	%f1401, %f1326, %f1317, %f1337;
	fma.rn.f32 	%f1402, %f1326, %f1318, %f1338;
	fma.rn.f32 	%f1403, %f1326, %f1319, %f1339;
	fma.rn.f32 	%f1404, %f1326, %f1320, %f1340;
	fma.rn.f32 	%f1405, %f1327, %f1317, %f1341;
	fma.rn.f32 	%f1406, %f1327, %f1318, %f1342;
	fma.rn.f32 	%f1407, %f1327, %f1319, %f1343;
	fma.rn.f32 	%f1408, %f1327, %f1320, %f1344;
	fma.rn.f32 	%f1409, %f1328, %f1317, %f1345;
	fma.rn.f32 	%f1410, %f1328, %f1318, %f1346;
	fma.rn.f32 	%f1411, %f1328, %f1319, %f1347;
	fma.rn.f32 	%f1412, %f1328, %f1320, %f1348;
	fma.rn.f32 	%f1413, %f1325, %f1321, %f1349;
	fma.rn.f32 	%f1414, %f1325, %f1322, %f1350;
	fma.rn.f32 	%f1415, %f1325, %f1323, %f1351;
	fma.rn.f32 	%f1416, %f1325, %f1324, %f1352;
	fma.rn.f32 	%f1417, %f1326, %f1321, %f1353;
	fma.rn.f32 	%f1418, %f1326, %f1322, %f1354;
	fma.rn.f32 	%f1419, %f1326, %f1323, %f1355;
	fma.rn.f32 	%f1420, %f1326, %f1324, %f1356;
	fma.rn.f32 	%f1421, %f1327, %f1321, %f1357;
	fma.rn.f32 	%f1422, %f1327, %f1322, %f1358;
	fma.rn.f32 	%f1423, %f1327, %f1323, %f1359;
	fma.rn.f32 	%f1424, %f1327, %f1324, %f1360;
	fma.rn.f32 	%f1425, %f1328, %f1321, %f1361;
	fma.rn.f32 	%f1426, %f1328, %f1322, %f1362;
	fma.rn.f32 	%f1427, %f1328, %f1323, %f1363;
	fma.rn.f32 	%f1428, %f1328, %f1324, %f1364;
	fma.rn.f32 	%f1429, %f1329, %f1317, %f1365;
	fma.rn.f32 	%f1430, %f1329, %f1318, %f1366;
	fma.rn.f32 	%f1431, %f1329, %f1319, %f1367;
	fma.rn.f32 	%f1432, %f1329, %f1320, %f1368;
	fma.rn.f32 	%f1433, %f1330, %f1317, %f1369;
	fma.rn.f32 	%f1434, %f1330, %f1318, %f1370;
	fma.rn.f32 	%f1435, %f1330, %f1319, %f1371;
	fma.rn.f32 	%f1436, %f1330, %f1320, %f1372;
	fma.rn.f32 	%f1437, %f1331, %f1317, %f1373;
	fma.rn.f32 	%f1438, %f1331, %f1318, %f1374;
	fma.rn.f32 	%f1439, %f1331, %f1319, %f1375;
	fma.rn.f32 	%f1440, %f1331, %f1320, %f1376;
	fma.rn.f32 	%f1441, %f1332, %f1317, %f1377;
	fma.rn.f32 	%f1442, %f1332, %f1318, %f1378;
	fma.rn.f32 	%f1443, %f1332, %f1319, %f1379;
	fma.rn.f32 	%f1444, %f1332, %f1320, %f1380;
	fma.rn.f32 	%f1445, %f1329, %f1321, %f1381;
	fma.rn.f32 	%f1446, %f1329, %f1322, %f1382;
	fma.rn.f32 	%f1447, %f1329, %f1323, %f1383;
	fma.rn.f32 	%f1448, %f1329, %f1324, %f1384;
	fma.rn.f32 	%f1449, %f1330, %f1321, %f1385;
	fma.rn.f32 	%f1450, %f1330, %f1322, %f1386;
	fma.rn.f32 	%f1451, %f1330, %f1323, %f1387;
	fma.rn.f32 	%f1452, %f1330, %f1324, %f1388;
	fma.rn.f32 	%f1453, %f1331, %f1321, %f1389;
	fma.rn.f32 	%f1454, %f1331, %f1322, %f1390;
	fma.rn.f32 	%f1455, %f1331, %f1323, %f1391;
	fma.rn.f32 	%f1456, %f1331, %f1324, %f1392;
	fma.rn.f32 	%f1457, %f1332, %f1321, %f1393;
	fma.rn.f32 	%f1458, %f1332, %f1322, %f1394;
	fma.rn.f32 	%f1459, %f1332, %f1323, %f1395;
	fma.rn.f32 	%f1460, %f1332, %f1324, %f1396;
	ld.global.v4.f32 	{%f1461, %f1462, %f1463, %f1464}, [%rd3];
	mul.f32 	%f1465, %f1653, %f1397;
	fma.rn.f32 	%f1466, %f258, %f1461, %f1465;
	mul.f32 	%f1467, %f1653, %f1398;
	fma.rn.f32 	%f1468, %f258, %f1462, %f1467;
	mul.f32 	%f1469, %f1653, %f1399;
	fma.rn.f32 	%f1470, %f258, %f1463, %f1469;
	mul.f32 	%f1471, %f1653, %f1400;
	fma.rn.f32 	%f1472, %f258, %f1464, %f1471;
	st.global.v4.f32 	[%rd3], {%f1466, %f1468, %f1470, %f1472};
	ld.global.v4.f32 	{%f1473, %f1474, %f1475, %f1476}, [%rd3+128];
	mul.f32 	%f1477, %f1653, %f1413;
	fma.rn.f32 	%f1478, %f258, %f1473, %f1477;
	mul.f32 	%f1479, %f1653, %f1414;
	fma.rn.f32 	%f1480, %f258, %f1474, %f1479;
	mul.f32 	%f1481, %f1653, %f1415;
	fma.rn.f32 	%f1482, %f258, %f1475, %f1481;
	mul.f32 	%f1483, %f1653, %f1416;
	fma.rn.f32 	%f1484, %f258, %f1476, %f1483;
	st.global.v4.f32 	[%rd3+128], {%f1478, %f1480, %f1482, %f1484};
	shl.b32 	%r76, %r16, 4;
	mul.wide.s32 	%rd34, %r76, 4;
	add.s64 	%rd35, %rd3, %rd34;
	ld.global.v4.f32 	{%f1485, %f1486, %f1487, %f1488}, [%rd35];
	mul.f32 	%f1489, %f1653, %f1429;
	fma.rn.f32 	%f1490, %f258, %f1485, %f1489;
	mul.f32 	%f1491, %f1653, %f1430;
	fma.rn.f32 	%f1492, %f258, %f1486, %f1491;
	mul.f32 	%f1493, %f1653, %f1431;
	fma.rn.f32 	%f1494, %f258, %f1487, %f1493;
	mul.f32 	%f1495, %f1653, %f1432;
	fma.rn.f32 	%f1496, %f258, %f1488, %f1495;
	st.global.v4.f32 	[%rd35], {%f1490, %f1492, %f1494, %f1496};
	ld.global.v4.f32 	{%f1497, %f1498, %f1499, %f1500}, [%rd35+128];
	mul.f32 	%f1501, %f1653, %f1445;
	fma.rn.f32 	%f1502, %f258, %f1497, %f1501;
	mul.f32 	%f1503, %f1653, %f1446;
	fma.rn.f32 	%f1504, %f258, %f1498, %f1503;
	mul.f32 	%f1505, %f1653, %f1447;
	fma.rn.f32 	%f1506, %f258, %f1499, %f1505;
	mul.f32 	%f1507, %f1653, %f1448;
	fma.rn.f32 	%f1508, %f258, %f1500, %f1507;
	st.global.v4.f32 	[%rd35+128], {%f1502, %f1504, %f1506, %f1508};
	mul.lo.s64 	%rd36, %rd2, -60;
	add.s64 	%rd37, %rd35, %rd36;
	ld.global.v4.f32 	{%f1509, %f1510, %f1511, %f1512}, [%rd37];
	mul.f32 	%f1513, %f1653, %f1401;
	fma.rn.f32 	%f1514, %f258, %f1509, %f1513;
	mul.f32 	%f1515, %f1653, %f1402;
	fma.rn.f32 	%f1516, %f258, %f1510, %f1515;
	mul.f32 	%f1517, %f1653, %f1403;
	fma.rn.f32 	%f1518, %f258, %f1511, %f1517;
	mul.f32 	%f1519, %f1653, %f1404;
	fma.rn.f32 	%f1520, %f258, %f1512, %f1519;
	st.global.v4.f32 	[%rd37], {%f1514, %f1516, %f1518, %f1520};
	ld.global.v4.f32 	{%f1521, %f1522, %f1523, %f1524}, [%rd37+128];
	mul.f32 	%f1525, %f1653, %f1417;
	fma.rn.f32 	%f1526, %f258, %f1521, %f1525;
	mul.f32 	%f1527, %f1653, %f1418;
	fma.rn.f32 	%f1528, %f258, %f1522, %f1527;
	mul.f32 	%f1529, %f1653, %f1419;
	fma.rn.f32 	%f1530, %f258, %f1523, %f1529;
	mul.f32 	%f1531, %f1653, %f1420;
	fma.rn.f32 	%f1532, %f258, %f1524, %f1531;
	st.global.v4.f32 	[%rd37+128], {%f1526, %f1528, %f1530, %f1532};
	shl.b64 	%rd38, %rd2, 6;
	add.s64 	%rd39, %rd37, %rd38;
	ld.global.v4.f32 	{%f1533, %f1534, %f1535, %f1536}, [%rd39];
	mul.f32 	%f1537, %f1653, %f1433;
	fma.rn.f32 	%f1538, %f258, %f1533, %f1537;
	mul.f32 	%f1539, %f1653, %f1434;
	fma.rn.f32 	%f1540, %f258, %f1534, %f1539;
	mul.f32 	%f1541, %f1653, %f1435;
	fma.rn.f32 	%f1542, %f258, %f1535, %f1541;
	mul.f32 	%f1543, %f1653, %f1436;
	fma.rn.f32 	%f1544, %f258, %f1536, %f1543;
	st.global.v4.f32 	[%rd39], {%f1538, %f1540, %f1542, %f1544};
	ld.global.v4.f32 	{%f1545, %f1546, %f1547, %f1548}, [%rd39+128];
	mul.f32 	%f1549, %f1653, %f1449;
	fma.rn.f32 	%f1550, %f258, %f1545, %f1549;
	mul.f32 	%f1551, %f1653, %f1450;
	fma.rn.f32 	%f1552, %f258, %f1546, %f1551;
	mul.f32 	%f1553, %f1653, %f1451;
	fma.rn.f32 	%f1554, %f258, %f1547, %f1553;
	mul.f32 	%f1555, %f1653, %f1452;
	fma.rn.f32 	%f1556, %f258, %f1548, %f1555;
	st.global.v4.f32 	[%rd39+128], {%f1550, %f1552, %f1554, %f1556};
	add.s64 	%rd40, %rd39, %rd36;
	ld.global.v4.f32 	{%f1557, %f1558, %f1559, %f1560}, [%rd40];
	mul.f32 	%f1561, %f1653, %f1405;
	fma.rn.f32 	%f1562, %f258, %f1557, %f1561;
	mul.f32 	%f1563, %f1653, %f1406;
	fma.rn.f32 	%f1564, %f258, %f1558, %f1563;
	mul.f32 	%f1565, %f1653, %f1407;
	fma.rn.f32 	%f1566, %f258, %f1559, %f1565;
	mul.f32 	%f1567, %f1653, %f1408;
	fma.rn.f32 	%f1568, %f258, %f1560, %f1567;
	st.global.v4.f32 	[%rd40], {%f1562, %f1564, %f1566, %f1568};
	ld.global.v4.f32 	{%f1569, %f1570, %f1571, %f1572}, [%rd40+128];
	mul.f32 	%f1573, %f1653, %f1421;
	fma.rn.f32 	%f1574, %f258, %f1569, %f1573;
	mul.f32 	%f1575, %f1653, %f1422;
	fma.rn.f32 	%f1576, %f258, %f1570, %f1575;
	mul.f32 	%f1577, %f1653, %f1423;
	fma.rn.f32 	%f1578, %f258, %f1571, %f1577;
	mul.f32 	%f1579, %f1653, %f1424;
	fma.rn.f32 	%f1580, %f258, %f1572, %f1579;
	st.global.v4.f32 	[%rd40+128], {%f1574, %f1576, %f1578, %f1580};
	add.s64 	%rd41, %rd40, %rd38;
	ld.global.v4.f32 	{%f1581, %f1582, %f1583, %f1584}, [%rd41];
	mul.f32 	%f1585, %f1653, %f1437;
	fma.rn.f32 	%f1586, %f258, %f1581, %f1585;
	mul.f32 	%f1587, %f1653, %f1438;
	fma.rn.f32 	%f1588, %f258, %f1582, %f1587;
	mul.f32 	%f1589, %f1653, %f1439;
	fma.rn.f32 	%f1590, %f258, %f1583, %f1589;
	mul.f32 	%f1591, %f1653, %f1440;
	fma.rn.f32 	%f1592, %f258, %f1584, %f1591;
	st.global.v4.f32 	[%rd41], {%f1586, %f1588, %f1590, %f1592};
	ld.global.v4.f32 	{%f1593, %f1594, %f1595, %f1596}, [%rd41+128];
	mul.f32 	%f1597, %f1653, %f1453;
	fma.rn.f32 	%f1598, %f258, %f1593, %f1597;
	mul.f32 	%f1599, %f1653, %f1454;
	fma.rn.f32 	%f1600, %f258, %f1594, %f1599;
	mul.f32 	%f1601, %f1653, %f1455;
	fma.rn.f32 	%f1602, %f258, %f1595, %f1601;
	mul.f32 	%f1603, %f1653, %f1456;
	fma.rn.f32 	%f1604, %f258, %f1596, %f1603;
	st.global.v4.f32 	[%rd41+128], {%f1598, %f1600, %f1602, %f1604};
	add.s64 	%rd42, %rd41, %rd36;
	ld.global.v4.f32 	{%f1605, %f1606, %f1607, %f1608}, [%rd42];
	mul.f32 	%f1609, %f1653, %f1409;
	fma.rn.f32 	%f1610, %f258, %f1605, %f1609;
	mul.f32 	%f1611, %f1653, %f1410;
	fma.rn.f32 	%f1612, %f258, %f1606, %f1611;
	mul.f32 	%f1613, %f1653, %f1411;
	fma.rn.f32 	%f1614, %f258, %f1607, %f1613;
	mul.f32 	%f1615, %f1653, %f1412;
	fma.rn.f32 	%f1616, %f258, %f1608, %f1615;
	st.global.v4.f32 	[%rd42], {%f1610, %f1612, %f1614, %f1616};
	ld.global.v4.f32 	{%f1617, %f1618, %f1619, %f1620}, [%rd42+128];
	mul.f32 	%f1621, %f1653, %f1425;
	fma.rn.f32 	%f1622, %f258, %f1617, %f1621;
	mul.f32 	%f1623, %f1653, %f1426;
	fma.rn.f32 	%f1624, %f258, %f1618, %f1623;
	mul.f32 	%f1625, %f1653, %f1427;
	fma.rn.f32 	%f1626, %f258, %f1619, %f1625;
	mul.f32 	%f1627, %f1653, %f1428;
	fma.rn.f32 	%f1628, %f258, %f1620, %f1627;
	st.global.v4.f32 	[%rd42+128], {%f1622, %f1624, %f1626, %f1628};
	add.s64 	%rd43, %rd42, %rd38;
	ld.global.v4.f32 	{%f1629, %f1630, %f1631, %f1632}, [%rd43];
	mul.f32 	%f1633, %f1653, %f1441;
	fma.rn.f32 	%f1634, %f258, %f1629, %f1633;
	mul.f32 	%f1635, %f1653, %f1442;
	fma.rn.f32 	%f1636, %f258, %f1630, %f1635;
	mul.f32 	%f1637, %f1653, %f1443;
	fma.rn.f32 	%f1638, %f258, %f1631, %f1637;
	mul.f32 	%f1639, %f1653, %f1444;
	fma.rn.f32 	%f1640, %f258, %f1632, %f1639;
	st.global.v4.f32 	[%rd43], {%f1634, %f1636, %f1638, %f1640};
	ld.global.v4.f32 	{%f1641, %f1642, %f1643, %f1644}, [%rd43+128];
	mul.f32 	%f1645, %f1653, %f1457;
	fma.rn.f32 	%f1646, %f258, %f1641, %f1645;
	mul.f32 	%f1647, %f1653, %f1458;
	fma.rn.f32 	%f1648, %f258, %f1642, %f1647;
	mul.f32 	%f1649, %f1653, %f1459;
	fma.rn.f32 	%f1650, %f258, %f1643, %f1649;
	mul.f32 	%f1651, %f1653, %f1460;
	fma.rn.f32 	%f1652, %f258, %f1644, %f1651;
	st.global.v4.f32 	[%rd43+128], {%f1646, %f1648, %f1650, %f1652};
	ret;

}


// ===== COMPILED SASS (sm_100) =====

	.target	sm_100

	.elftype	@"ET_EXEC"


//--------------------- .note.nv.tkinfo           --------------------------
	.section	.note.nv.tkinfo,"",@"SHT_NOTE"
	.sectionflags	@"SHF_NOTE_NV_TKINFO"
	.tkinfo
        /*0018*/ 	.word	0x00000002
        /*0030*/ 	.string	""
        /*0030*/ 	.string	"ptxas"
        /*0030*/ 	.string	"Cuda compilation tools, release 13.0, V13.0.88"
        /*0030*/ 	.string	"Build cuda_13.0.r13.0/compiler.36424714_0"
        /*0030*/ 	.string	"-arch sm_100 -m 64 "



//--------------------- .note.nv.cuinfo           --------------------------
	.section	.note.nv.cuinfo,"",@"SHT_NOTE"
	.sectionflags	@"SHF_NOTE_NV_CUINFO"
        /*0018*/ 	.short	0x0002
        /*001a*/ 	.short	0x0064
        /*001c*/ 	.short	0x0082
	.zero		2


//--------------------- .nv.info                  --------------------------
	.section	.nv.info,"",@"SHT_CUDA_INFO"
	.align	4


	//----- nvinfo : EIATTR_REGCOUNT
	.align		4
        /*0000*/ 	.byte	0x04, 0x2f
        /*0002*/ 	.short	(.L_1 - .L_0)
	.align		4
.L_0:
        /*0004*/ 	.word	index@(_Z9matrixMulPKfS0_Pfiiiff)
        /*0008*/ 	.word	0x00000080


	//----- nvinfo : EIATTR_FRAME_SIZE
	.align		4
.L_1:
        /*000c*/ 	.byte	0x04, 0x11
        /*000e*/ 	.short	(.L_3 - .L_2)
	.align		4
.L_2:
        /*0010*/ 	.word	index@(_Z9matrixMulPKfS0_Pfiiiff)
        /*0014*/ 	.word	0x00000008


	//----- nvinfo : EIATTR_MIN_STACK_SIZE
	.align		4
.L_3:
        /*0018*/ 	.byte	0x04, 0x12
        /*001a*/ 	.short	(.L_5 - .L_4)
	.align		4
.L_4:
        /*001c*/ 	.word	index@(_Z9matrixMulPKfS0_Pfiiiff)
        /*0020*/ 	.word	0x00000008
.L_5:


//--------------------- .nv.compat                --------------------------
	.section	.nv.compat,"",@"SHT_CUDA_COMPAT_INFO"
	.align	4
        /*0000*/ 	.byte	0x02, 0x09, 0x00, 0x00, 0x02, 0x02, 0x01, 0x00, 0x02, 0x05, 0x05, 0x00, 0x03, 0x07, 0x01, 0x01
        /*0010*/ 	.byte	0x02, 0x03, 0x00, 0x00, 0x02, 0x06, 0x01, 0x00, 0x04, 0x0b, 0x08, 0x00, 0x09, 0x00, 0x00, 0x00
        /*0020*/ 	.byte	0x00, 0x00, 0x00, 0x00


//--------------------- .nv.info._Z9matrixMulPKfS0_Pfiiiff --------------------------
	.section	.nv.info._Z9matrixMulPKfS0_Pfiiiff,"",@"SHT_CUDA_INFO"
	.sectionflags	@""
	.align	4


	//----- nvinfo : EIATTR_CUDA_API_VERSION
	.align		4
        /*0000*/ 	.byte	0x04, 0x37
        /*0002*/ 	.short	(.L_7 - .L_6)
.L_6:
        /*0004*/ 	.word	0x00000082


	//----- nvinfo : EIATTR_KPARAM_INFO
	.align		4
.L_7:
        /*0008*/ 	.byte	0x04, 0x17
        /*000a*/ 	.short	(.L_9 - .L_8)
.L_8:
        /*000c*/ 	.word	0x00000000
        /*0010*/ 	.short	0x0007
        /*0012*/ 	.short	0x0028
        /*0014*/ 	.byte	0x00, 0xf0, 0x11, 0x00


	//----- nvinfo : EIATTR_KPARAM_INFO
	.align		4
.L_9:
        /*0018*/ 	.byte	0x04, 0x17
        /*001a*/ 	.short	(.L_11 - .L_10)
.L_10:
        /*001c*/ 	.word	0x00000000
        /*0020*/ 	.short	0x0006
        /*0022*/ 	.short	0x0024
        /*0024*/ 	.byte	0x00, 0xf0, 0x11, 0x00


	//----- nvinfo : EIATTR_KPARAM_INFO
	.align		4
.L_11:
        /*0028*/ 	.byte	0x04, 0x17
        /*002a*/ 	.short	(.L_13 - .L_12)
.L_12:
        /*002c*/ 	.word	0x00000000
        /*0030*/ 	.short	0x0005
        /*0032*/ 	.short	0x0020
        /*0034*/ 	.byte	0x00, 0xf0, 0x11, 0x00


	//----- nvinfo : EIATTR_KPARAM_INFO
	.align		4
.L_13:
        /*0038*/ 	.byte	0x04, 0x17
        /*003a*/ 	.short	(.L_15 - .L_14)
.L_14:
        /*003c*/ 	.word	0x00000000
        /*0040*/ 	.short	0x0004
        /*0042*/ 	.short	0x001c
        /*0044*/ 	.byte	0x00, 0xf0, 0x11, 0x00


	//----- nvinfo : EIATTR_KPARAM_INFO
	.align		4
.L_15:
        /*0048*/ 	.byte	0x04, 0x17
        /*004a*/ 	.short	(.L_17 - .L_16)
.L_16:
        /*004c*/ 	.word	0x00000000
        /*0050*/ 	.short	0x0003
        /*0052*/ 	.short	0x0018
        /*0054*/ 	.byte	0x00, 0xf0, 0x11, 0x00


	//----- nvinfo : EIATTR_KPARAM_INFO
	.align		4
.L_17:
        /*0058*/ 	.byte	0x04, 0x17
        /*005a*/ 	.short	(.L_19 - .L_18)
.L_18:
        /*005c*/ 	.word	0x00000000
        /*0060*/ 	.short	0x0002
        /*0062*/ 	.short	0x0010
        /*0064*/ 	.byte	0x00, 0xf5, 0x21, 0x00


	//----- nvinfo : EIATTR_KPARAM_INFO
	.align		4
.L_19:
        /*0068*/ 	.byte	0x04, 0x17
        /*006a*/ 	.short	(.L_21 - .L_20)
.L_20:
        /*006c*/ 	.word	0x00000000
        /*0070*/ 	.short	0x0001
        /*0072*/ 	.short	0x0008
        /*0074*/ 	.byte	0x00, 0xf5, 0x21, 0x00


	//----- nvinfo : EIATTR_KPARAM_INFO
	.align		4
.L_21:
        /*0078*/ 	.byte	0x04, 0x17
        /*007a*/ 	.short	(.L_23 - .L_22)
.L_22:
        /*007c*/ 	.word	0x00000000
        /*0080*/ 	.short	0x0000
        /*0082*/ 	.short	0x0000
        /*0084*/ 	.byte	0x00, 0xf5, 0x21, 0x00


	//----- nvinfo : EIATTR_SPARSE_MMA_MASK
	.align		4
.L_23:
        /*0088*/ 	.byte	0x03, 0x50
        /*008a*/ 	.short	0x0000


	//----- nvinfo : EIATTR_MAXREG_COUNT
	.align		4
        /*008c*/ 	.byte	0x03, 0x1b
        /*008e*/ 	.short	0x0080


	//----- nvinfo : EIATTR_NUM_BARRIERS
	.align		4
        /*0090*/ 	.byte	0x02, 0x4c
        /*0092*/ 	.byte	0x01
	.zero		1


	//----- nvinfo : EIATTR_ANNOTATIONS
	.align		4
        /*0094*/ 	.byte	0x04, 0x55
        /*0096*/ 	.short	(.L_25 - .L_24)


	//   ....[0]....
.L_24:
        /*0098*/ 	.word	0x00000001
        /*009c*/ 	.byte	0xc0, 0x45, 0x00, 0x00, 0x01, 0x00, 0x00, 0x00, 0x20, 0x4b, 0x00, 0x00


	//----- nvinfo : EIATTR_MERCURY_ISA_VERSION
	.align		4
.L_25:
        /*00a8*/ 	.byte	0x03, 0x5f
        /*00aa*/ 	.short	0x0101


	//----- nvinfo : EIATTR_VRC_CTA_INIT_COUNT
	.align		4
        /*00ac*/ 	.byte	0x02, 0x4a
	.zero		1
	.zero		1


	//----- nvinfo : EIATTR_EXIT_INSTR_OFFSETS
	.align		4
        /*00b0*/ 	.byte	0x04, 0x1c
        /*00b2*/ 	.short	(.L_27 - .L_26)


	//   ....[0]....
.L_26:
        /*00b4*/ 	.word	0x00005a40


	//----- nvinfo : EIATTR_MAX_THREADS
	.align		4
.L_27:
        /*00b8*/ 	.byte	0x04, 0x05
        /*00ba*/ 	.short	(.L_29 - .L_28)
.L_28:
        /*00bc*/ 	.word	0x00000100
        /*00c0*/ 	.word	0x00000001
        /*00c4*/ 	.word	0x00000001


	//----- nvinfo : EIATTR_CBANK_PARAM_SIZE
	.align		4
.L_29:
        /*00c8*/ 	.byte	0x03, 0x19
        /*00ca*/ 	.short	0x002c


	//----- nvinfo : EIATTR_PARAM_CBANK
	.align		4
        /*00cc*/ 	.byte	0x04, 0x0a
        /*00ce*/ 	.short	(.L_31 - .L_30)
	.align		4
.L_30:
        /*00d0*/ 	.word	index@(.nv.constant0._Z9matrixMulPKfS0_Pfiiiff)
        /*00d4*/ 	.short	0x0380
        /*00d6*/ 	.short	0x002c


	//----- nvinfo : EIATTR_SW_WAR
	.align		4
.L_31:
        /*00d8*/ 	.byte	0x04, 0x36
        /*00da*/ 	.short	(.L_33 - .L_32)
.L_32:
        /*00dc*/ 	.word	0x00000008
.L_33:


//--------------------- .nv.callgraph             --------------------------
	.section	.nv.callgraph,"",@"SHT_CUDA_CALLGRAPH"
	.align	4
	.sectionentsize	8
	.align		4
        /*0000*/ 	.word	0x00000000
	.align		4
        /*0004*/ 	.word	0xffffffff
	.align		4
        /*0008*/ 	.word	0x00000000
	.align		4
        /*000c*/ 	.word	0xfffffffe
	.align		4
        /*0010*/ 	.word	0x00000000
	.align		4
        /*0014*/ 	.word	0xfffffffd
	.align		4
        /*0018*/ 	.word	0x00000000
	.align		4
        /*001c*/ 	.word	0xfffffffc


//--------------------- .text._Z9matrixMulPKfS0_Pfiiiff --------------------------
	.section	.text._Z9matrixMulPKfS0_Pfiiiff,"ax",@progbits
	.align	128
        .global         _Z9matrixMulPKfS0_Pfiiiff
        .type           _Z9matrixMulPKfS0_Pfiiiff,@function
        .size           _Z9matrixMulPKfS0_Pfiiiff,(.L_x_3 - _Z9matrixMulPKfS0_Pfiiiff)
        .other          _Z9matrixMulPKfS0_Pfiiiff,@"STO_CUDA_ENTRY STV_DEFAULT"
_Z9matrixMulPKfS0_Pfiiiff:
.text._Z9matrixMulPKfS0_Pfiiiff:
[----:B------:R-:W0:Y:S01]  /*0000*/  LDC R1, c[0x0][0x37c] ;  /* 0x0000df00ff017b82 */ /* 0x000e220000000800 */
[----:B------:R-:W1:Y:S07]  /*0010*/  S2R R8, SR_TID.Y ;  /* 0x0000000000087919 */ /* 0x000e6e0000002200 */
[----:B------:R-:W2:Y:S01]  /*0020*/  LDC R9, c[0x0][0x360] ;  /* 0x0000d800ff097b82 */ /* 0x000ea20000000800 */
[----:B------:R-:W3:Y:S01]  /*0030*/  LDCU UR5, c[0x0][0x364] ;  /* 0x00006c80ff0577ac */ /* 0x000ee20008000800 */
[----:B0-----:R-:W-:Y:S01]  /*0040*/  IADD3 R1, PT, PT, R1, -0x8, RZ ;  /* 0xfffffff801017810 */ /* 0x001fe20007ffe0ff */
[----:B------:R-:W1:Y:S01]  /*0050*/  S2R R3, SR_TID.X ;  /* 0x0000000000037919 */ /* 0x000e620000002100 */
[----:B------:R-:W0:Y:S04]  /*0060*/  LDCU UR16, c[0x0][0x39c] ;  /* 0x00007380ff1077ac */ /* 0x000e280008000800 */
[----:B------:R-:W3:Y:S01]  /*0070*/  S2UR UR4, SR_CTAID.Y ;  /* 0x00000000000479c3 */ /* 0x000ee20000002600 */
[----:B------:R-:W4:Y:S01]  /*0080*/  LDCU UR13, c[0x0][0x3a0] ;  /* 0x00007400ff0d77ac */ /* 0x000f220008000800 */
[----:B------:R-:W5:Y:S06]  /*0090*/  LDCU.128 UR8, c[0x0][0x380] ;  /* 0x00007000ff0877ac */ /* 0x000f6c0008000c00 */
[----:B------:R-:W2:Y:S01]  /*00a0*/  S2UR UR6, SR_CTAID.X ;  /* 0x00000000000679c3 */ /* 0x000ea20000002500 */
[----:B------:R-:W5:Y:S01]  /*00b0*/  LDCU.64 UR14, c[0x0][0x358] ;  /* 0x00006b00ff0e77ac */ /* 0x000f620008000a00 */
[----:B---3--:R-:W-:-:S02]  /*00c0*/  UIMAD UR4, UR4, UR5, URZ ;  /* 0x00000005040472a4 */ /* 0x008fc4000f8e02ff */
[----:B-1----:R-:W-:Y:S02]  /*00d0*/  IMAD R8, R8, UR5, R3 ;  /* 0x0000000508087c24 */ /* 0x002fe4000f8e0203 */
[----:B------:R-:W-:Y:S02]  /*00e0*/  USHF.L.U32 UR4, UR4, 0x3, URZ ;  /* 0x0000000304047899 */ /* 0x000fe400080006ff */
[----:B----4-:R-:W-:Y:S01]  /*00f0*/  USHF.R.S32.HI UR5, URZ, 0x1f, UR13 ;  /* 0x0000001fff057899 */ /* 0x010fe2000801140d */
[--C-:B------:R-:W-:Y:S01]  /*0100*/  SHF.R.U32.HI R2, RZ, 0x5, R8.reuse ;  /* 0x00000005ff027819 */ /* 0x100fe20000011608 */
[----:B--2---:R-:W-:Y:S01]  /*0110*/  IMAD R9, R9, UR6, RZ ;  /* 0x0000000609097c24 */ /* 0x004fe2000f8e02ff */
[C---:B------:R-:W-:Y:S01]  /*0120*/  LOP3.LUT R3, R8.reuse, 0x1f, RZ, 0xc0, !PT ;  /* 0x0000001f08037812 */ /* 0x040fe200078ec0ff */
[----:B------:R-:W-:Y:S01]  /*0130*/  UIMAD UR5, UR5, UR4, URZ ;  /* 0x00000004050572a4 */ /* 0x000fe2000f8e02ff */
[----:B------:R-:W-:Y:S02]  /*0140*/  SHF.R.U32.HI R10, RZ, 0x1, R8 ;  /* 0x00000001ff0a7819 */ /* 0x000fe40000011608 */
[----:B------:R-:W-:Y:S01]  /*0150*/  SHF.L.U32 R11, R8, 0x2, RZ ;  /* 0x00000002080b7819 */ /* 0x000fe200000006ff */
[----:B0-----:R-:W-:Y:S01]  /*0160*/  IMAD R2, R2, UR16, R3 ;  /* 0x0000001002027c24 */ /* 0x001fe2000f8e0203 */
[----:B------:R-:W-:Y:S01]  /*0170*/  MOV R5, UR4 ;  /* 0x0000000400057c02 */ /* 0x000fe20008000f00 */
[----:B------:R-:W-:Y:S01]  /*0180*/  IMAD R0, R10, UR13, RZ ;  /* 0x0000000d0a007c24 */ /* 0x000fe2000f8e02ff */
[----:B------:R-:W-:-:S02]  /*0190*/  LOP3.LUT R13, R11, 0x4, RZ, 0xc0, !PT ;  /* 0x000000040b0d7812 */ /* 0x000fc400078ec0ff */
[--C-:B------:R-:W-:Y:S02]  /*01a0*/  SHF.R.S32.HI R3, RZ, 0x1f, R2.reuse ;  /* 0x0000001fff037819 */ /* 0x100fe40000011402 */
[----:B------:R-:W-:Y:S01]  /*01b0*/  IADD3 R6, P0, PT, R13, R0, RZ ;  /* 0x000000000d067210 */ /* 0x000fe20007f1e0ff */
[----:B------:R-:W-:-:S03]  /*01c0*/  IMAD.WIDE.U32 R2, R9, 0x8, R2 ;  /* 0x0000000809027825 */ /* 0x000fc600078e0002 */
[----:B------:R-:W-:Y:S02]  /*01d0*/  LEA.HI.X.SX32 R7, R0, RZ, 0x1, P0 ;  /* 0x000000ff00077211 */ /* 0x000fe400000f0eff */
[----:B-----5:R-:W-:Y:S01]  /*01e0*/  LEA R70, P0, R2, UR10, 0x2 ;  /* 0x0000000a02467c11 */ /* 0x020fe2000f8010ff */
[----:B------:R-:W-:-:S03]  /*01f0*/  IMAD.WIDE.U32 R6, R5, UR13, R6 ;  /* 0x0000000d05067c25 */ /* 0x000fc6000f8e0006 */
[----:B------:R-:W-:Y:S02]  /*0200*/  LEA.HI.X R71, R2, UR11, R3, 0x2, P0 ;  /* 0x0000000b02477c11 */ /* 0x000fe400080f1403 */
[C---:B------:R-:W-:Y:S02]  /*0210*/  LEA R4, P0, R6.reuse, UR8, 0x2 ;  /* 0x0000000806047c11 */ /* 0x040fe4000f8010ff */
[----:B------:R-:W-:Y:S01]  /*0220*/  IADD3 R3, PT, PT, R7, UR5, RZ ;  /* 0x0000000507037c10 */ /* 0x000fe2000fffe0ff */
[----:B------:R-:W2:Y:S03]  /*0230*/  LDG.E R12, desc[UR14][R70.64] ;  /* 0x0000000e460c7981 */ /* 0x000ea6000c1e1900 */
[----:B------:R-:W-:Y:S01]  /*0240*/  LEA.HI.X R5, R6, UR9, R3, 0x2, P0 ;  /* 0x0000000906057c11 */ /* 0x000fe200080f1403 */
[----:B------:R-:W3:Y:S01]  /*0250*/  LDG.E R14, desc[UR14][R70.64+0x80] ;  /* 0x0000800e460e7981 */ /* 0x000ee2000c1e1900 */
[----:B------:R-:W0:Y:S01]  /*0260*/  S2UR UR6, SR_CgaCtaId ;  /* 0x00000000000679c3 */ /* 0x000e220000008800 */
[----:B------:R-:W-:Y:S01]  /*0270*/  SHF.R.U32.HI R0, RZ, 0x3, R8 ;  /* 0x00000003ff007819 */ /* 0x000fe20000011608 */
[----:B------:R-:W-:Y:S01]  /*0280*/  HFMA2 R73, -RZ, RZ, 0, 0 ;  /* 0x00000000ff497431 */ /* 0x000fe200000001ff */
[----:B------:R-:W4:Y:S01]  /*0290*/  LDG.E R15, desc[UR14][R70.64+0x100] ;  /* 0x0001000e460f7981 */ /* 0x000f22000c1e1900 */
[----:B------:R-:W-:Y:S01]  /*02a0*/  SHF.L.U32 R72, R8, 0x1, RZ ;  /* 0x0000000108487819 */ /* 0x000fe200000006ff */
[----:B------:R-:W1:Y:S02]  /*02b0*/  LDCU.64 UR8, c[0x0][0x390] ;  /* 0x00007200ff0877ac */ /* 0x000e640008000a00 */
[----:B------:R-:W5:Y:S04]  /*02c0*/  LDG.E R16, desc[UR14][R70.64+0x180] ;  /* 0x0001800e46107981 */ /* 0x000f68000c1e1900 */
[----:B------:R-:W5:Y:S01]  /*02d0*/  LDG.E.128 R20, desc[UR14][R4.64] ;  /* 0x0000000e04147981 */ /* 0x000f62000c1e1d00 */
[----:B------:R-:W-:-:S02]  /*02e0*/  LOP3.LUT R3, R0, 0x2, RZ, 0xc0, !PT ;  /* 0x0000000200037812 */ /* 0x000fc400078ec0ff */
[----:B------:R-:W-:Y:S02]  /*02f0*/  LOP3.LUT R72, R72, 0x5c, RZ, 0xc0, !PT ;  /* 0x0000005c48487812 */ /* 0x000fe400078ec0ff */
[----:B------:R-:W-:-:S04]  /*0300*/  LOP3.LUT R3, R3, 0x1, R8, 0xf8, !PT ;  /* 0x0000000103037812 */ /* 0x000fc800078ef808 */
[----:B------:R-:W-:Y:S01]  /*0310*/  LOP3.LUT R0, R3, 0x7ff8, R0, 0xf8, !PT ;  /* 0x00007ff803007812 */ /* 0x000fe200078ef800 */
[----:B------:R-:W-:-:S03]  /*0320*/  IMAD.WIDE.U32 R2, R9, 0x8, R72 ;  /* 0x0000000809027825 */ /* 0x000fc600078e0048 */
[----:B------:R-:W-:Y:S01]  /*0330*/  LEA R9, R0, UR4, 0x2 ;  /* 0x0000000400097c11 */ /* 0x000fe2000f8e10ff */
[----:B------:R-:W-:Y:S01]  /*0340*/  USHF.R.S32.HI UR12, URZ, 0x1f, UR16 ;  /* 0x0000001fff0c7899 */ /* 0x000fe20008011410 */
[----:B------:R-:W-:Y:S01]  /*0350*/  LOP3.LUT R11, R11, 0xfff80, RZ, 0xc0, !PT ;  /* 0x000fff800b0b7812 */ /* 0x000fe200078ec0ff */
[----:B------:R-:W-:Y:S02]  /*0360*/  UMOV UR5, 0x400 ;  /* 0x0000040000057882 */ /* 0x000fe40000000000 */
[----:B------:R-:W-:Y:S01]  /*0370*/  IMAD.WIDE.U32 R6, R9, UR16, R2 ;  /* 0x0000001009067c25 */ /* 0x000fe2000f8e0002 */
[----:B0-----:R-:W-:Y:S01]  /*0380*/  ULEA UR5, UR6, UR5, 0x18 ;  /* 0x0000000506057291 */ /* 0x001fe2000f8ec0ff */
[----:B------:R-:W-:Y:S02]  /*0390*/  LOP3.LUT R2, R11, 0x1f, R8, 0xf8, !PT ;  /* 0x0000001f0b027812 */ /* 0x000fe400078ef808 */
[----:B------:R-:W-:Y:S01]  /*03a0*/  IMAD R9, R9, UR12, R7 ;  /* 0x0000000c09097c24 */ /* 0x000fe2000f8e0207 */
[----:B-1----:R-:W-:Y:S01]  /*03b0*/  LEA R96, P0, R6, UR8, 0x2 ;  /* 0x0000000806607c11 */ /* 0x002fe2000f8010ff */
[----:B------:R-:W-:Y:S01]  /*03c0*/  IMAD R3, R13, 0x84, R10 ;  /* 0x000000840d037824 */ /* 0x000fe200078e020a */
[----:B------:R-:W-:-:S02]  /*03d0*/  LEA R7, R2, UR5, 0x2 ;  /* 0x0000000502077c11 */ /* 0x000fc4000f8e10ff */
[----:B------:R-:W-:Y:S02]  /*03e0*/  LEA.HI.X R97, R6, UR9, R9, 0x2, P0 ;  /* 0x0000000906617c11 */ /* 0x000fe400080f1409 */
[----:B------:R-:W-:Y:S02]  /*03f0*/  LEA R6, R3, UR5, 0x2 ;  /* 0x0000000503067c11 */ /* 0x000fe4000f8e10ff */
[----:B------:R-:W-:-:S04]  /*0400*/  SHF.L.U32 R8, R8, 0x3, RZ ;  /* 0x0000000308087819 */ /* 0x000fc800000006ff */
[----:B------:R-:W-:Y:S01]  /*0410*/  LOP3.LUT R8, R8, 0x170, RZ, 0xc0, !PT ;  /* 0x0000017008087812 */ /* 0x000fe200078ec0ff */
[----:B------:R-:W-:Y:S02]  /*0420*/  UISETP.GE.AND UP0, UPT, UR13, 0x9, UPT ;  /* 0x000000090d00788c */ /* 0x000fe4000bf06270 */
[----:B------:R-:W-:Y:S01]  /*0430*/  UIADD3 UR4, UPT, UPT, UR5, 0x4000, URZ ;  /* 0x0000400005047890 */ /* 0x000fe2000fffe0ff */
[----:B------:R-:W-:Y:S02]  /*0440*/  HFMA2 R62, -RZ, RZ, 0, 0 ;  /* 0x00000000ff3e7431 */ /* 0x000fe400000001ff */
[----:B------:R-:W-:Y:S02]  /*0450*/  HFMA2 R61, -RZ, RZ, 0, 0 ;  /* 0x00000000ff3d7431 */ /* 0x000fe400000001ff */
[----:B------:R-:W-:Y:S02]  /*0460*/  HFMA2 R9, -RZ, RZ, 0, 0 ;  /* 0x00000000ff097431 */ /* 0x000fe400000001ff */
[----:B------:R-:W-:-:S02]  /*0470*/  HFMA2 R52, -RZ, RZ, 0, 0 ;  /* 0x00000000ff347431 */ /* 0x000fc400000001ff */
[----:B------:R-:W-:Y:S02]  /*0480*/  HFMA2 R116, -RZ, RZ, 0, 0 ;  /* 0x00000000ff747431 */ /* 0x000fe400000001ff */
[----:B------:R-:W-:Y:S01]  /*0490*/  HFMA2 R100, -RZ, RZ, 0, 0 ;  /* 0x00000000ff647431 */ /* 0x000fe200000001ff */
[----:B------:R-:W-:Y:S02]  /*04a0*/  CS2R R90, SRZ ;  /* 0x00000000005a7805 */ /* 0x000fe4000001ff00 */
[----:B------:R-:W-:Y:S02]  /*04b0*/  CS2R R80, SRZ ;  /* 0x0000000000507805 */ /* 0x000fe4000001ff00 */
[----:B------:R-:W-:Y:S02]  /*04c0*/  CS2R R78, SRZ ;  /* 0x00000000004e7805 */ /* 0x000fe4000001ff00 */
[----:B------:R-:W-:Y:S02]  /*04d0*/  MOV R40, RZ ;  /* 0x000000ff00287202 */ /* 0x000fe40000000f00 */
[----:B------:R-:W-:-:S02]  /*04e0*/  CS2R R66, SRZ ;  /* 0x0000000000427805 */ /* 0x000fc4000001ff00 */
[----:B------:R-:W-:Y:S02]  /*04f0*/  MOV R120, RZ ;  /* 0x000000ff00787202 */ /* 0x000fe40000000f00 */
[----:B------:R-:W-:Y:S02]  /*0500*/  CS2R R84, SRZ ;  /* 0x0000000000547805 */ /* 0x000fe4000001ff00 */
[----:B------:R-:W-:Y:S02]  /*0510*/  CS2R R76, SRZ ;  /* 0x00000000004c7805 */ /* 0x000fe4000001ff00 */
[----:B------:R-:W-:Y:S02]  /*0520*/  CS2R R56, SRZ ;  /* 0x0000000000387805 */ /* 0x000fe4000001ff00 */
[----:B------:R-:W-:Y:S02]  /*0530*/  CS2R R112, SRZ ;  /* 0x0000000000707805 */ /* 0x000fe4000001ff00 */
[----:B------:R-:W-:-:S02]  /*0540*/  CS2R R110, SRZ ;  /* 0x00000000006e7805 */ /* 0x000fc4000001ff00 */
[----:B------:R-:W-:Y:S02]  /*0550*/  CS2R R82, SRZ ;  /* 0x0000000000527805 */ /* 0x000fe4000001ff00 */
[----:B------:R-:W-:Y:S02]  /*0560*/  CS2R R74, SRZ ;  /* 0x00000000004a7805 */ /* 0x000fe4000001ff00 */
[----:B------:R-:W-:Y:S02]  /*0570*/  CS2R R10, SRZ ;  /* 0x00000000000a7805 */ /* 0x000fe4000001ff00 */
[----:B------:R-:W-:Y:S02]  /*0580*/  CS2R R64, SRZ ;  /* 0x0000000000407805 */ /* 0x000fe4000001ff00 */
[----:B------:R-:W-:Y:S02]  /*0590*/  CS2R R58, SRZ ;  /* 0x00000000003a7805 */ /* 0x000fe4000001ff00 */
[----:B------:R-:W-:-:S02]  /*05a0*/  MOV R118, RZ ;  /* 0x000000ff00767202 */ /* 0x000fc40000000f00 */
[----:B------:R-:W-:Y:S02]  /*05b0*/  CS2R R38, SRZ ;  /* 0x0000000000267805 */ /* 0x000fe4000001ff00 */
[----:B------:R-:W-:Y:S02]  /*05c0*/  MOV R68, RZ ;  /* 0x000000ff00447202 */ /* 0x000fe40000000f00 */
        /* <DEDUP_REMOVED lines=10> */
[----:B------:R-:W-:Y:S02]  /*0670*/  MOV R95, RZ ;  /* 0x000000ff005f7202 */ /* 0x000fe40000000f00 */
[----:B------:R-:W-:Y:S02]  /*0680*/  CS2R R86, SRZ ;  /* 0x0000000000567805 */ /* 0x000fe4000001ff00 */
[----:B------:R-:W-:Y:S01]  /*0690*/  CS2R R88, SRZ ;  /* 0x0000000000587805 */ /* 0x000fe2000001ff00 */
[----:B------:R-:W-:Y:S01]  /*06a0*/  UMOV UR6, UR4 ;  /* 0x0000000400067c82 */ /* 0x000fe20008000000 */
[----:B--2---:R-:W-:Y:S04]  /*06b0*/  STS [R7+0x4000], R12 ;  /* 0x0040000c07007388 */ /* 0x004fe80000000800 */
[----:B---3--:R-:W-:Y:S04]  /*06c0*/  STS [R7+0x4080], R14 ;  /* 0x0040800e07007388 */ /* 0x008fe80000000800 */
[----:B----4-:R-:W-:Y:S04]  /*06d0*/  STS [R7+0x4100], R15 ;  /* 0x0041000f07007388 */ /* 0x010fe80000000800 */
[----:B-----5:R-:W-:Y:S04]  /*06e0*/  STS [R7+0x4180], R16 ;  /* 0x0041801007007388 */ /* 0x020fe80000000800 */
[----:B------:R-:W-:Y:S04]  /*06f0*/  STS [R6], R20 ;  /* 0x0000001406007388 */ /* 0x000fe80000000800 */
[----:B------:R-:W-:Y:S04]  /*0700*/  STS [R6+0x210], R21 ;  /* 0x0002101506007388 */ /* 0x000fe80000000800 */
[----:B------:R-:W-:Y:S04]  /*0710*/  STS [R6+0x420], R22 ;  /* 0x0004201606007388 */ /* 0x000fe80000000800 */
[----:B------:R0:W-:Y:S01]  /*0720*/  STS [R6+0x630], R23 ;  /* 0x0006301706007388 */ /* 0x0001e20000000800 */
[----:B------:R-:W-:Y:S01]  /*0730*/  BAR.SYNC.DEFER_BLOCKING 0x0 ;  /* 0x0000000000007b1d */ /* 0x000fe20000010000 */
[----:B0-----:R-:W-:-:S05]  /*0740*/  LEA R6, R0, UR5, 0x4 ;  /* 0x0000000500067c11 */ /* 0x001fca000f8e20ff */
[----:B------:R0:W1:Y:S04]  /*0750*/  LDS.128 R44, [R8+UR5+0x4000] ;  /* 0x00400005082c7984 */ /* 0x0000680008000c00 */
[----:B------:R0:W2:Y:S04]  /*0760*/  LDS.128 R32, [R8+UR5+0x4080] ;  /* 0x0040800508207984 */ /* 0x0000a80008000c00 */
[----:B------:R0:W3:Y:S04]  /*0770*/  LDS.128 R24, [R6] ;  /* 0x0000000006187984 */ /* 0x0000e80000000c00 */
[----:B------:R0:W4:Y:S01]  /*0780*/  LDS.128 R16, [R6+0x40] ;  /* 0x0000400006107984 */ /* 0x0001220000000c00 */
[----:B------:R-:W-:Y:S01]  /*0790*/  HFMA2 R20, -RZ, RZ, 0, 0 ;  /* 0x00000000ff147431 */ /* 0x000fe200000001ff */
[----:B------:R-:W-:Y:S06]  /*07a0*/  BRA.U !UP0, `(.L_x_0) ;  /* 0x0000002508307547 */ /* 0x000fec000b800000 */
[----:B0-----:R-:W-:Y:S01]  /*07b0*/  IADD3 R6, P0, PT, R4, 0x20, RZ ;  /* 0x0000002004067810 */ /* 0x001fe20007f1e0ff */
[----:B------:R-:W-:Y:S01]  /*07c0*/  USHF.L.U32 UR7, UR16, 0x3, URZ ;  /* 0x0000000310077899 */ /* 0x000fe200080006ff */
[----:B------:R-:W-:Y:S01]  /*07d0*/  MOV R90, RZ ;  /* 0x000000ff005a7202 */ /* 0x000fe20000000f00 */
[----:B------:R-:W-:Y:S01]  /*07e0*/  UMOV UR6, UR4 ;  /* 0x0000000400067c82 */ /* 0x000fe20008000000 */
[----:B------:R-:W-:Y:S01]  /*07f0*/  IADD3.X R5, PT, PT, RZ, R5, RZ, P0, !PT ;  /* 0x00000005ff057210 */ /* 0x000fe200007fe4ff */
[----:B------:R-:W-:-:S03]  /*0800*/  UMOV UR4, URZ ;  /* 0x000000ff00047c82 */ /* 0x000fc60008000000 */
[----:B------:R-:W-:-:S05]  /*0810*/  UMOV UR8, UR7 ;  /* 0x0000000700087c82 */ /* 0x000fca0008000000 */
.L_x_1:
[----:B------:R-:W-:Y:S01]  /*0820*/  LEA R7, R72, UR6, 0x2 ;  /* 0x0000000648077c11 */ /* 0x000fe2000f8e10ff */
[----:B-1-3--:R-:W-:Y:S01]  /*0830*/  FFMA R114, R27, R45, R52 ;  /* 0x0000002d1b727223 */ /* 0x00afe20000000034 */
[----:B------:R-:W-:Y:S01]  /*0840*/  LEA R8, R0, UR5, 0x4 ;  /* 0x0000000500087c11 */ /* 0x000fe2000f8e20ff */
[-C--:B----4-:R-:W-:Y:S01]  /*0850*/  FFMA R53, R16, R44.reuse, R49 ;  /* 0x0000002c10357223 */ /* 0x090fe20000000031 */
[-C--:B------:R-:W-:Y:S01]  /*0860*/  FFMA R89, R24, R44.reuse, R89 ;  /* 0x0000002c18597223 */ /* 0x080fe20000000059 */
[-C--:B------:R-:W-:Y:S01]  /*0870*/  FFMA R101, R25, R44.reuse, R48 ;  /* 0x0000002c19657223 */ /* 0x080fe20000000030 */
[-C--:B------:R-:W-:Y:S01]  /*0880*/  FFMA R109, R26, R44.reuse, R109 ;  /* 0x0000002c1a6d7223 */ /* 0x080fe2000000006d */
[CC--:B------:R-:W-:Y:S01]  /*0890*/  FFMA R51, R27.reuse, R44.reuse, R50 ;  /* 0x0000002c1b337223 */ /* 0x0c0fe20000000032 */
[----:B------:R-:W-:Y:S01]  /*08a0*/  FFMA R94, R27, R47, R54 ;  /* 0x0000002f1b5e7223 */ /* 0x000fe20000000036 */
[-C--:B------:R-:W-:Y:S01]  /*08b0*/  FFMA R52, R17, R44.reuse, R38 ;  /* 0x0000002c11347223 */ /* 0x080fe20000000026 */
[----:B------:R-:W-:Y:S01]  /*08c0*/  FFMA R49, R18, R44, R83 ;  /* 0x0000002c12317223 */ /* 0x000fe20000000053 */
[C---:B------:R-:W-:Y:S01]  /*08d0*/  FFMA R88, R24.reuse, R45, R88 ;  /* 0x0000002d18587223 */ /* 0x040fe20000000058 */
[C---:B------:R-:W-:Y:S01]  /*08e0*/  FFMA R91, R24.reuse, R46, R91 ;  /* 0x0000002e185b7223 */ /* 0x040fe2000000005b */
[C---:B------:R-:W-:Y:S01]  /*08f0*/  FFMA R86, R24.reuse, R47, R86 ;  /* 0x0000002f18567223 */ /* 0x040fe20000000056 */
[C---:B--2---:R-:W-:Y:S01]  /*0900*/  FFMA R87, R24.reuse, R32, R87 ;  /* 0x0000002018577223 */ /* 0x044fe20000000057 */
[C---:B------:R-:W-:Y:S01]  /*0910*/  FFMA R92, R24.reuse, R33, R92 ;  /* 0x00000021185c7223 */ /* 0x040fe2000000005c */
[C---:B------:R-:W-:Y:S01]  /*0920*/  FFMA R85, R24.reuse, R34, R85 ;  /* 0x0000002218557223 */ /* 0x040fe20000000055 */
[----:B------:R-:W-:Y:S01]  /*0930*/  FFMA R104, R24, R35, R104 ;  /* 0x0000002318687223 */ /* 0x000fe20000000068 */
[C---:B------:R-:W-:Y:S01]  /*0940*/  FFMA R102, R25.reuse, R45, R102 ;  /* 0x0000002d19667223 */ /* 0x040fe20000000066 */
[C---:B------:R-:W-:Y:S01]  /*0950*/  FFMA R99, R25.reuse, R46, R99 ;  /* 0x0000002e19637223 */ /* 0x040fe20000000063 */
[C---:B------:R-:W-:Y:S01]  /*0960*/  FFMA R100, R25.reuse, R47, R100 ;  /* 0x0000002f19647223 */ /* 0x040fe20000000064 */
[C---:B------:R-:W-:Y:S01]  /*0970*/  FFMA R95, R25.reuse, R32, R95 ;  /* 0x00000020195f7223 */ /* 0x040fe2000000005f */
        /* <DEDUP_REMOVED lines=14> */
[----:B------:R-:W-:Y:S01]  /*0a60*/  FFMA R54, R27, R35, R36 ;  /* 0x000000231b367223 */ /* 0x000fe20000000024 */
[----:B------:R-:W-:Y:S01]  /*0a70*/  FFMA R44, R19, R44, R20 ;  /* 0x0000002c132c7223 */ /* 0x000fe20000000014 */
[----:B------:R-:W-:Y:S01]  /*0a80*/  LDS.128 R24, [R7+0x200] ;  /* 0x0002000007187984 */ /* 0x000fe20000000c00 */
[C---:B------:R-:W-:Y:S01]  /*0a90*/  FFMA R118, R17.reuse, R45, R118 ;  /* 0x0000002d11767223 */ /* 0x040fe20000000076 */
[C---:B------:R-:W-:Y:S01]  /*0aa0*/  FFMA R58, R17.reuse, R46, R58 ;  /* 0x0000002e113a7223 */ /* 0x040fe2000000003a */
[C---:B------:R-:W-:Y:S01]  /*0ab0*/  FFMA R64, R17.reuse, R47, R64 ;  /* 0x0000002f11407223 */ /* 0x040fe20000000040 */
[----:B------:R-:W0:Y:S01]  /*0ac0*/  LDS.128 R12, [R8+0x210] ;  /* 0x00021000080c7984 */ /* 0x000e220000000c00 */
[C---:B------:R-:W-:Y:S01]  /*0ad0*/  FFMA R69, R17.reuse, R32, R10 ;  /* 0x0000002011457223 */ /* 0x040fe2000000000a */
[C---:B------:R-:W-:Y:S01]  /*0ae0*/  FFMA R76, R17.reuse, R33, R76 ;  /* 0x00000021114c7223 */ /* 0x040fe2000000004c */
[C---:B------:R-:W-:Y:S01]  /*0af0*/  FFMA R75, R17.reuse, R34, R75 ;  /* 0x00000022114b7223 */ /* 0x040fe2000000004b */
[----:B------:R-:W1:Y:S01]  /*0b00*/  LDS.128 R20, [R7+0x280] ;  /* 0x0002800007147984 */ /* 0x000e620000000c00 */
[----:B------:R-:W-:Y:S01]  /*0b10*/  FFMA R82, R17, R35, R82 ;  /* 0x0000002311527223 */ /* 0x000fe20000000052 */
[----:B------:R-:W-:Y:S01]  /*0b20*/  MOV R17, UR8 ;  /* 0x0000000800117c02 */ /* 0x000fe20008000f00 */
[-C--:B------:R-:W-:Y:S01]  /*0b30*/  FFMA R50, R16, R45.reuse, R9 ;  /* 0x0000002d10327223 */ /* 0x080fe20000000009 */
[----:B------:R-:W2:Y:S01]  /*0b40*/  LDS.128 R28, [R8+0x250] ;  /* 0x00025000081c7984 */ /* 0x000ea20000000c00 */
[-C--:B------:R-:W-:Y:S01]  /*0b50*/  FFMA R111, R18, R45.reuse, R111 ;  /* 0x0000002d126f7223 */ /* 0x080fe2000000006f */
[----:B------:R-:W-:Y:S01]  /*0b60*/  FFMA R48, R19, R45, R120 ;  /* 0x0000002d13307223 */ /* 0x000fe20000000078 */
[C---:B------:R-:W-:Y:S01]  /*0b70*/  FFMA R45, R16.reuse, R46, R39 ;  /* 0x0000002e102d7223 */ /* 0x040fe20000000027 */
[C---:B------:R-:W-:Y:S01]  /*0b80*/  FFMA R60, R16.reuse, R47, R11 ;  /* 0x0000002f103c7223 */ /* 0x040fe2000000000b */
[C---:B------:R-:W-:Y:S01]  /*0b90*/  FFMA R59, R16.reuse, R32, R59 ;  /* 0x00000020103b7223 */ /* 0x040fe2000000003b */
[C---:B------:R-:W-:Y:S01]  /*0ba0*/  FFMA R68, R16.reuse, R33, R68 ;  /* 0x0000002110447223 */ /* 0x040fe20000000044 */
[C---:B------:R-:W-:Y:S01]  /*0bb0*/  FFMA R61, R16.reuse, R34, R61 ;  /* 0x00000022103d7223 */ /* 0x040fe2000000003d */
[----:B------:R-:W-:Y:S01]  /*0bc0*/  FFMA R74, R16, R35, R74 ;  /* 0x00000023104a7223 */ /* 0x000fe2000000004a */
[----:B------:R-:W-:-:S04]  /*0bd0*/  IMAD.WIDE R16, R17, 0x4, R70 ;  /* 0x0000000411107825 */ /* 0x000fc800078e0246 */
[CC--:B------:R-:W-:Y:S01]  /*0be0*/  FFMA R113, R18.reuse, R46.reuse, R113 ;  /* 0x0000002e12717223 */ /* 0x0c0fe20000000071 */
[C---:B------:R-:W-:Y:S01]  /*0bf0*/  FFMA R62, R19.reuse, R46, R62 ;  /* 0x0000002e133e7223 */ /* 0x040fe2000000003e */
[CC--:B------:R-:W-:Y:S01]  /*0c00*/  FFMA R57, R18.reuse, R47.reuse, R57 ;  /* 0x0000002f12397223 */ /* 0x0c0fe20000000039 */
        /* <DEDUP_REMOVED lines=8> */
[----:B------:R-:W-:Y:S01]  /*0c90*/  FFMA R90, R19, R35, R90 ;  /* 0x00000023135a7223 */ /* 0x000fe2000000005a */
[----:B------:R-:W3:Y:S04]  /*0ca0*/  LDG.E R10, desc[UR14][R16.64] ;  /* 0x0000000e100a7981 */ /* 0x000ee8000c1e1900 */
[----:B------:R-:W4:Y:S04]  /*0cb0*/  LDG.E R4, desc[UR14][R16.64+0x80] ;  /* 0x0000800e10047981 */ /* 0x000f28000c1e1900 */
[----:B------:R-:W5:Y:S01]  /*0cc0*/  LDG.E R9, desc[UR14][R16.64+0x100] ;  /* 0x0001000e10097981 */ /* 0x000f62000c1e1900 */
[----:B0-----:R-:W-:-:S03]  /*0cd0*/  FFMA R83, R24, R15, R51 ;  /* 0x0000000f18537223 */ /* 0x001fc60000000033 */
[----:B------:R0:W5:Y:S01]  /*0ce0*/  LDG.E R11, desc[UR14][R16.64+0x180] ;  /* 0x0001800e100b7981 */ /* 0x000162000c1e1900 */
[-C--:B------:R-:W-:Y:S01]  /*0cf0*/  FFMA R114, R25, R15.reuse, R114 ;  /* 0x0000000f19727223 */ /* 0x080fe20000000072 */
[-C--:B------:R-:W-:Y:S01]  /*0d00*/  FFMA R65, R26, R15.reuse, R65 ;  /* 0x0000000f1a417223 */ /* 0x080fe20000000041 */
[-C--:B------:R-:W-:Y:S01]  /*0d10*/  FFMA R94, R27, R15.reuse, R94 ;  /* 0x0000000f1b5e7223 */ /* 0x080fe2000000005e */
[----:B------:R-:W-:Y:S01]  /*0d20*/  LDS.128 R36, [R7+0x400] ;  /* 0x0004000007247984 */ /* 0x000fe20000000c00 */
[-C--:B-1----:R-:W-:Y:S01]  /*0d30*/  FFMA R67, R20, R15.reuse, R67 ;  /* 0x0000000f14437223 */ /* 0x082fe20000000043 */
[-C--:B------:R-:W-:Y:S01]  /*0d40*/  FFMA R56, R21, R15.reuse, R56 ;  /* 0x0000000f15387223 */ /* 0x080fe20000000038 */
[-C--:B------:R-:W-:Y:S01]  /*0d50*/  FFMA R55, R22, R15.reuse, R55 ;  /* 0x0000000f16377223 */ /* 0x080fe20000000037 */
[----:B------:R-:W-:Y:S01]  /*0d60*/  LDS.128 R40, [R7+0x480] ;  /* 0x0004800007287984 */ /* 0x000fe20000000c00 */
[----:B------:R-:W-:Y:S01]  /*0d70*/  FFMA R54, R23, R15, R54 ;  /* 0x0000000f17367223 */ /* 0x000fe20000000036 */
[-C--:B------:R-:W-:Y:S01]  /*0d80*/  FFMA R89, R24, R12.reuse, R89 ;  /* 0x0000000c18597223 */ /* 0x080fe20000000059 */
[-C--:B------:R-:W-:Y:S01]  /*0d90*/  FFMA R88, R25, R12.reuse, R88 ;  /* 0x0000000c19587223 */ /* 0x080fe20000000058 */
[----:B0-----:R-:W0:Y:S01]  /*0da0*/  LDS.128 R16, [R8+0x420] ;  /* 0x0004200008107984 */ /* 0x001e220000000c00 */
[-C--:B------:R-:W-:Y:S01]  /*0db0*/  FFMA R91, R26, R12.reuse, R91 ;  /* 0x0000000c1a5b7223 */ /* 0x080fe2000000005b */
[-C--:B------:R-:W-:Y:S01]  /*0dc0*/  FFMA R86, R27, R12.reuse, R86 ;  /* 0x0000000c1b567223 */ /* 0x080fe20000000056 */
[-C--:B------:R-:W-:Y:S01]  /*0dd0*/  FFMA R87, R20, R12.reuse, R87 ;  /* 0x0000000c14577223 */ /* 0x080fe20000000057 */
[-C--:B------:R-:W-:Y:S01]  /*0de0*/  FFMA R92, R21, R12.reuse, R92 ;  /* 0x0000000c155c7223 */ /* 0x080fe2000000005c */
[-C--:B------:R-:W-:Y:S01]  /*0df0*/  FFMA R85, R22, R12.reuse, R85 ;  /* 0x0000000c16557223 */ /* 0x080fe20000000055 */
[----:B------:R-:W-:Y:S01]  /*0e00*/  FFMA R104, R23, R12, R104 ;  /* 0x0000000c17687223 */ /* 0x000fe20000000068 */
[-C--:B------:R-:W-:Y:S01]  /*0e10*/  FFMA R101, R24, R13.reuse, R101 ;  /* 0x0000000d18657223 */ /* 0x080fe20000000065 */
[-C--:B------:R-:W-:Y:S01]  /*0e20*/  FFMA R102, R25, R13.reuse, R102 ;  /* 0x0000000d19667223 */ /* 0x080fe20000000066 */
        /* <DEDUP_REMOVED lines=14> */
[C---:B--2---:R-:W-:Y:S01]  /*0f10*/  FFMA R15, R24.reuse, R30, R49 ;  /* 0x0000001e180f7223 */ /* 0x044fe20000000031 */
[CC--:B------:R-:W-:Y:S01]  /*0f20*/  FFMA R53, R24.reuse, R28.reuse, R53 ;  /* 0x0000001c18357223 */ /* 0x0c0fe20000000035 */
[C---:B------:R-:W-:Y:S01]  /*0f30*/  FFMA R52, R24.reuse, R29, R52 ;  /* 0x0000001d18347223 */ /* 0x040fe20000000034 */
[----:B------:R-:W-:Y:S01]  /*0f40*/  FFMA R14, R24, R31, R44 ;  /* 0x0000001f180e7223 */ /* 0x000fe2000000002c */
        /* <DEDUP_REMOVED lines=12> */
[-C--:B------:R-:W-:Y:S01]  /*1010*/  FFMA R59, R20, R28.reuse, R59 ;  /* 0x0000001c143b7223 */ /* 0x080fe2000000003b */
[-C--:B------:R-:W-:Y:S01]  /*1020*/  FFMA R68, R21, R28.reuse, R68 ;  /* 0x0000001c15447223 */ /* 0x080fe20000000044 */
[-C--:B------:R-:W-:Y:S01]  /*1030*/  FFMA R61, R22, R28.reuse, R61 ;  /* 0x0000001c163d7223 */ /* 0x080fe2000000003d */
        /* <DEDUP_REMOVED lines=13> */
[----:B------:R-:W-:Y:S01]  /*1110*/  LDS.128 R24, [R7+0x600] ;  /* 0x0006000007187984 */ /* 0x000fe20000000c00 */
[-C--:B0-----:R-:W-:Y:S01]  /*1120*/  FFMA R89, R36, R16.reuse, R89 ;  /* 0x0000001024597223 */ /* 0x081fe20000000059 */
[-C--:B------:R-:W-:Y:S01]  /*1130*/  FFMA R88, R37, R16.reuse, R88 ;  /* 0x0000001025587223 */ /* 0x080fe20000000058 */
[-C--:B------:R-:W-:Y:S01]  /*1140*/  FFMA R91, R38, R16.reuse, R91 ;  /* 0x00000010265b7223 */ /* 0x080fe2000000005b */
[----:B------:R-:W0:Y:S01]  /*1150*/  LDS.128 R32, [R8+0x630] ;  /* 0x0006300008207984 */ /* 0x000e220000000c00 */
[-C--:B------:R-:W-:Y:S01]  /*1160*/  FFMA R86, R39, R16.reuse, R86 ;  /* 0x0000001027567223 */ /* 0x080fe20000000056 */
[-C--:B------:R-:W-:Y:S01]  /*1170*/  FFMA R87, R40, R16.reuse, R87 ;  /* 0x0000001028577223 */ /* 0x080fe20000000057 */
[-C--:B------:R-:W-:Y:S01]  /*1180*/  FFMA R92, R41, R16.reuse, R92 ;  /* 0x00000010295c7223 */ /* 0x080fe2000000005c */
[----:B------:R-:W1:Y:S01]  /*1190*/  LDS.128 R28, [R7+0x680] ;  /* 0x00068000071c7984 */ /* 0x000e620000000c00 */
[-C--:B------:R-:W-:Y:S01]  /*11a0*/  FFMA R85, R42, R16.reuse, R85 ;  /* 0x000000102a557223 */ /* 0x080fe20000000055 */
[----:B------:R-:W-:Y:S01]  /*11b0*/  FFMA R104, R43, R16, R104 ;  /* 0x000000102b687223 */ /* 0x000fe20000000068 */
[-C--:B------:R-:W-:Y:S01]  /*11c0*/  FFMA R101, R36, R17.reuse, R101 ;  /* 0x0000001124657223 */ /* 0x080fe20000000065 */
[----:B------:R-:W2:Y:S01]  /*11d0*/  LDS.128 R44, [R8+0x460] ;  /* 0x00046000082c7984 */ /* 0x000ea20000000c00 */
        /* <DEDUP_REMOVED lines=23> */
[-C--:B0-----:R-:W-:Y:S01]  /*1350*/  FFMA R89, R24, R32.reuse, R89 ;  /* 0x0000002018597223 */ /* 0x081fe20000000059 */
[-C--:B------:R-:W-:Y:S01]  /*1360*/  FFMA R88, R25, R32.reuse, R88 ;  /* 0x0000002019587223 */ /* 0x080fe20000000058 */
[-C--:B------:R-:W-:Y:S01]  /*1370*/  FFMA R91, R26, R32.reuse, R91 ;  /* 0x000000201a5b7223 */ /* 0x080fe2000000005b */
[-C--:B------:R-:W-:Y:S01]  /*1380*/  FFMA R86, R27, R32.reuse, R86 ;  /* 0x000000201b567223 */ /* 0x080fe20000000056 */
[-C--:B-1----:R-:W-:Y:S01]  /*1390*/  FFMA R87, R28, R32.reuse, R87 ;  /* 0x000000201c577223 */ /* 0x082fe20000000057 */
        /* <DEDUP_REMOVED lines=11> */
[----:B------:R-:W-:Y:S01]  /*1450*/  MOV R32, R6 ;  /* 0x0000000600207202 */ /* 0x000fe20000000f00 */
[-C--:B--2---:R-:W-:Y:S01]  /*1460*/  FFMA R59, R40, R44.reuse, R59 ;  /* 0x0000002c283b7223 */ /* 0x084fe2000000003b */
[----:B------:R-:W-:Y:S01]  /*1470*/  MOV R33, R5 ;  /* 0x0000000500217202 */ /* 0x000fe20000000f00 */
        /* <DEDUP_REMOVED lines=15> */
[C---:B------:R-:W-:Y:S01]  /*1570*/  FFMA R19, R36.reuse, R44, R53 ;  /* 0x0000002c24137223 */ /* 0x040fe20000000035 */
[----:B------:R0:W2:Y:S01]  /*1580*/  LDG.E.128 R40, desc[UR14][R32.64] ;  /* 0x0000000e20287981 */ /* 0x0000a2000c1e1d00 */
        /* <DEDUP_REMOVED lines=16> */
[----:B------:R-:W1:Y:S01]  /*1690*/  LDS.128 R36, [R8+0x670] ;  /* 0x0006700008247984 */ /* 0x000e620000000c00 */
[-C--:B------:R-:W-:Y:S01]  /*16a0*/  FFMA R110, R25, R34.reuse, R110 ;  /* 0x00000022196e7223 */ /* 0x080fe2000000006e */
[-C--:B------:R-:W-:Y:S01]  /*16b0*/  FFMA R107, R26, R34.reuse, R107 ;  /* 0x000000221a6b7223 */ /* 0x080fe2000000006b */
[-C--:B------:R-:W-:Y:S01]  /*16c0*/  FFMA R108, R27, R34.reuse, R108 ;  /* 0x000000221b6c7223 */ /* 0x080fe2000000006c */
[-C--:B------:R-:W-:Y:S01]  /*16d0*/  FFMA R105, R28, R34.reuse, R105 ;  /* 0x000000221c697223 */ /* 0x080fe20000000069 */
[-C--:B------:R-:W-:Y:S01]  /*16e0*/  FFMA R106, R29, R34.reuse, R106 ;  /* 0x000000221d6a7223 */ /* 0x080fe2000000006a */
[-C--:B------:R-:W-:Y:S01]  /*16f0*/  FFMA R103, R30, R34.reuse, R103 ;  /* 0x000000221e677223 */ /* 0x080fe20000000067 */
[----:B------:R-:W-:Y:S01]  /*1700*/  FFMA R116, R31, R34, R116 ;  /* 0x000000221f747223 */ /* 0x000fe20000000074 */
[CC--:B0-----:R-:W-:Y:S01]  /*1710*/  FFMA R33, R24.reuse, R35.reuse, R83 ;  /* 0x0000002318217223 */ /* 0x0c1fe20000000053 */
[----:B------:R-:W-:Y:S01]  /*1720*/  FFMA R34, R27, R35, R94 ;  /* 0x000000231b227223 */ /* 0x000fe2000000005e */
[----:B------:R-:W-:Y:S04]  /*1730*/  LDS.128 R44, [R7+0x800] ;  /* 0x00080000072c7984 */ /* 0x000fe80000000c00 */
[----:B------:R-:W-:Y:S04]  /*1740*/  LDS.128 R48, [R8+0x840] ;  /* 0x0008400008307984 */ /* 0x000fe80000000c00 */
[----:B------:R-:W0:Y:S01]  /*1750*/  LDS.128 R52, [R7+0x880] ;  /* 0x0008800007347984 */ /* 0x000e220000000c00 */
[CC--:B-1----:R-:W-:Y:S01]  /*1760*/  FFMA R83, R24.reuse, R38.reuse, R15 ;  /* 0x0000002618537223 */ /* 0x0c2fe2000000000f */
[----:B------:R-:W-:Y:S01]  /*1770*/  FFMA R94, R24, R39, R14 ;  /* 0x00000027185e7223 */ /* 0x000fe2000000000e */
[C---:B------:R-:W-:Y:S01]  /*1780*/  FFMA R118, R25.reuse, R37, R12 ;  /* 0x0000002519767223 */ /* 0x040fe2000000000c */
[----:B------:R-:W-:-:S02]  /*1790*/  FFMA R111, R25, R38, R13 ;  /* 0x00000026196f7223 */ /* 0x000fc4000000000d */
[----:B------:R-:W1:Y:S01]  /*17a0*/  LDS.128 R12, [R8+0x880] ;  /* 0x00088000080c7984 */ /* 0x000e620000000c00 */
[-C--:B------:R-:W-:Y:S01]  /*17b0*/  FFMA R21, R30, R35.reuse, R21 ;  /* 0x000000231e157223 */ /* 0x080fe20000000015 */
[----:B------:R-:W-:Y:S01]  /*17c0*/  FFMA R22, R31, R35, R22 ;  /* 0x000000231f167223 */ /* 0x000fe20000000016 */
[----:B------:R-:W-:Y:S01]  /*17d0*/  FFMA R20, R24, R37, R20 ;  /* 0x0000002518147223 */ /* 0x000fe20000000014 */
[CC--:B------:R-:W-:Y:S01]  /*17e0*/  FFMA R23, R26.reuse, R36.reuse, R23 ;  /* 0x000000241a177223 */ /* 0x0c0fe20000000017 */
[-C--:B------:R-:W-:Y:S01]  /*17f0*/  FFMA R32, R25, R35.reuse, R114 ;  /* 0x0000002319207223 */ /* 0x080fe20000000072 */
[-C--:B------:R-:W-:Y:S01]  /*1800*/  FFMA R65, R26, R35.reuse, R65 ;  /* 0x000000231a417223 */ /* 0x080fe20000000041 */
[-C--:B------:R-:W-:Y:S01]  /*1810*/  FFMA R67, R28, R35.reuse, R67 ;  /* 0x000000231c437223 */ /* 0x080fe20000000043 */
[----:B------:R-:W-:Y:S01]  /*1820*/  FFMA R56, R29, R35, R56 ;  /* 0x000000231d387223 */ /* 0x000fe20000000038 */
[-C--:B------:R-:W-:Y:S01]  /*1830*/  FFMA R35, R24, R36.reuse, R19 ;  /* 0x0000002418237223 */ /* 0x080fe20000000013 */
[C---:B------:R-:W-:Y:S01]  /*1840*/  FFMA R114, R25.reuse, R36, R16 ;  /* 0x0000002419727223 */ /* 0x040fe20000000010 */
[----:B------:R-:W-:Y:S01]  /*1850*/  FFMA R120, R25, R39, R18 ;  /* 0x0000002719787223 */ /* 0x000fe20000000012 */
        /* <DEDUP_REMOVED lines=24> */
[----:B------:R-:W-:Y:S01]  /*19e0*/  FFMA R36, R55, R51, R22 ;  /* 0x0000003337247223 */ /* 0x000fe20000000016 */
[----:B------:R-:W-:Y:S01]  /*19f0*/  LDS.128 R16, [R7+0xa00] ;  /* 0x000a000007107984 */ /* 0x000fe20000000c00 */
[----:B-1----:R-:W-:Y:S01]  /*1a00*/  FFMA R38, R44, R13, R20 ;  /* 0x0000000d2c267223 */ /* 0x002fe20000000014 */
[----:B------:R-:W-:-:S02]  /*1a10*/  FFMA R39, R46, R12, R23 ;  /* 0x0000000c2e277223 */ /* 0x000fc40000000017 */
[----:B------:R-:W0:Y:S04]  /*1a20*/  LDS.128 R24, [R8+0xa50] ;  /* 0x000a500008187984 */ /* 0x000e280000000c00 */
[----:B------:R-:W1:Y:S01]  /*1a30*/  LDS.128 R20, [R8+0xa90] ;  /* 0x000a900008147984 */ /* 0x000e620000000c00 */
        /* <DEDUP_REMOVED lines=17> */
[C---:B------:R-:W-:Y:S01]  /*1b50*/  FFMA R83, R44.reuse, R14, R83 ;  /* 0x0000000e2c537223 */ /* 0x040fe20000000053 */
[----:B------:R-:W-:Y:S01]  /*1b60*/  FFMA R94, R44, R15, R94 ;  /* 0x0000000f2c5e7223 */ /* 0x000fe2000000005e */
[C---:B------:R-:W-:Y:S01]  /*1b70*/  FFMA R114, R45.reuse, R12, R114 ;  /* 0x0000000c2d727223 */ /* 0x040fe20000000072 */
[C---:B------:R-:W-:Y:S01]  /*1b80*/  FFMA R118, R45.reuse, R13, R118 ;  /* 0x0000000d2d767223 */ /* 0x040fe20000000076 */
[CC--:B------:R-:W-:Y:S01]  /*1b90*/  FFMA R111, R45.reuse, R14.reuse, R111 ;  /* 0x0000000e2d6f7223 */ /* 0x0c0fe2000000006f */
        /* <DEDUP_REMOVED lines=40> */
[C---:B-1----:R-:W-:Y:S01]  /*1e20*/  FFMA R35, R16.reuse, R20, R35 ;  /* 0x0000001410237223 */ /* 0x042fe20000000023 */
        /* <DEDUP_REMOVED lines=15> */
[----:B------:R-:W0:Y:S04]  /*1f20*/  LDS.128 R28, [R7+0xa80] ;  /* 0x000a8000071c7984 */ /* 0x000e280000000c00 */
[----:B------:R-:W-:Y:S04]  /*1f30*/  LDS.128 R12, [R7+0xc00] ;  /* 0x000c0000070c7984 */ /* 0x000fe80000000c00 */
[----:B------:R-:W1:Y:S04]  /*1f40*/  LDS.128 R44, [R8+0xc60] ;  /* 0x000c6000082c7984 */ /* 0x000e680000000c00 */
[----:B------:R-:W3:Y:S01]  /*1f50*/  LDS.128 R16, [R8+0xca0] ;  /* 0x000ca00008107984 */ /* 0x000ee20000000c00 */
        /* <DEDUP_REMOVED lines=13> */
[----:B------:R-:W-:-:S02]  /*2030*/  FFMA R56, R53, R51, R56 ;  /* 0x0000003335387223 */ /* 0x000fc40000000038 */
[----:B------:R-:W4:Y:S01]  /*2040*/  LDS.128 R48, [R7+0xc80] ;  /* 0x000c800007307984 */ /* 0x000f220000000c00 */
[----:B------:R-:W-:Y:S01]  /*2050*/  UIADD3 UR9, UPT, UPT, UR4, 0x8, URZ ;  /* 0x0000000804097890 */ /* 0x000fe2000fffe0ff */
[----:B------:R-:W-:-:S03]  /*2060*/  UMOV UR11, 0xfffff000 ;  /* 0xfffff000000b7882 */ /* 0x000fc60000000000 */
[----:B------:R-:W-:Y:S01]  /*2070*/  ULOP3.LUT UP0, URZ, UR9, 0x8, URZ, 0xc0, !UPT ;  /* 0x0000000809ff7892 */ /* 0x000fe2000f80c0ff */
[----:B------:R-:W-:-:S03]  /*2080*/  UMOV UR10, 0xffffe000 ;  /* 0xffffe000000a7882 */ /* 0x000fc60000000000 */
[----:B------:R-:W-:Y:S01]  /*2090*/  USEL UR11, UR11, 0x1000, !UP0 ;  /* 0x000010000b0b7887 */ /* 0x000fe2000c000000 */
        /* <DEDUP_REMOVED lines=32> */
[-C--:B-1----:R-:W-:Y:S01]  /*22a0*/  FFMA R89, R12, R44.reuse, R89 ;  /* 0x0000002c0c597223 */ /* 0x082fe20000000059 */
        /* <DEDUP_REMOVED lines=15> */
[C---:B---3--:R-:W-:Y:S01]  /*23a0*/  FFMA R35, R12.reuse, R16, R35 ;  /* 0x000000100c237223 */ /* 0x048fe20000000023 */
        /* <DEDUP_REMOVED lines=15> */
[----:B------:R-:W-:Y:S01]  /*24a0*/  LDS.128 R20, [R7+0xe00] ;  /* 0x000e000007147984 */ /* 0x000fe20000000c00 */
[----:B------:R-:W-:-:S03]  /*24b0*/  USEL UR10, UR10, 0x2000, !UP0 ;  /* 0x000020000a0a7887 */ /* 0x000fc6000c000000 */
[----:B------:R-:W0:Y:S04]  /*24c0*/  LDS.128 R24, [R8+0xe70] ;  /* 0x000e700008187984 */ /* 0x000e280000000c00 */
[----:B------:R-:W1:Y:S04]  /*24d0*/  LDS.128 R28, [R7+0xe80] ;  /* 0x000e8000071c7984 */ /* 0x000e680000000c00 */
[----:B------:R-:W3:Y:S01]  /*24e0*/  LDS.128 R12, [R8+0xeb0] ;  /* 0x000eb000080c7984 */ /* 0x000ee20000000c00 */
[----:B------:R-:W-:Y:S02]  /*24f0*/  UIADD3 UR6, UPT, UPT, UR11, UR6, URZ ;  /* 0x000000060b067290 */ /* 0x000fe4000fffe0ff */
[----:B------:R-:W-:Y:S01]  /*2500*/  UIADD3 UR5, UPT, UPT, UR10, UR5, URZ ;  /* 0x000000050a057290 */ /* 0x000fe2000fffe0ff */
[C---:B----4-:R-:W-:Y:S01]  /*2510*/  FFMA R104, R51.reuse, R44, R104 ;  /* 0x0000002c33687223 */ /* 0x050fe20000000068 */
[C---:B------:R-:W-:Y:S01]  /*2520*/  FFMA R112, R51.reuse, R45, R112 ;  /* 0x0000002d33707223 */ /* 0x040fe20000000070 */
[C---:B------:R-:W-:Y:S01]  /*2530*/  FFMA R116, R51.reuse, R46, R116 ;  /* 0x0000002e33747223 */ /* 0x040fe20000000074 */
[C---:B------:R-:W-:Y:S01]  /*2540*/  FFMA R36, R51.reuse, R47, R36 ;  /* 0x0000002f33247223 */ /* 0x040fe20000000024 */
[C---:B------:R-:W-:Y:S01]  /*2550*/  FFMA R74, R51.reuse, R16, R74 ;  /* 0x00000010334a7223 */ /* 0x040fe2000000004a */
[C---:B------:R-:W-:Y:S01]  /*2560*/  FFMA R82, R51.reuse, R17, R82 ;  /* 0x0000001133527223 */ /* 0x040fe20000000052 */
[C---:B------:R-:W-:Y:S01]  /*2570*/  FFMA R84, R51.reuse, R18, R84 ;  /* 0x0000001233547223 */ /* 0x040fe20000000054 */
[----:B------:R-:W-:Y:S01]  /*2580*/  FFMA R90, R51, R19, R90 ;  /* 0x00000013335a7223 */ /* 0x000fe2000000005a */
[----:B------:R-:W-:-:S02]  /*2590*/  LEA R51, R2, UR6, 0x2 ;  /* 0x0000000602337c11 */ /* 0x000fc4000f8e10ff */
[----:B------:R-:W-:-:S03]  /*25a0*/  LEA R53, R3, UR5, 0x2 ;  /* 0x0000000503357c11 */ /* 0x000fc6000f8e10ff */
[----:B------:R-:W-:Y:S04]  /*25b0*/  STS [R51], R10 ;  /* 0x0000000a33007388 */ /* 0x000fe80000000800 */
[----:B------:R-:W-:Y:S04]  /*25c0*/  STS [R51+0x80], R4 ;  /* 0x0000800433007388 */ /* 0x000fe80000000800 */
[----:B-----5:R4:W-:Y:S04]  /*25d0*/  STS [R51+0x100], R9 ;  /* 0x0001000933007388 */ /* 0x0209e80000000800 */
[----:B------:R5:W-:Y:S04]  /*25e0*/  STS [R51+0x180], R11 ;  /* 0x0001800b33007388 */ /* 0x000be80000000800 */
[----:B--2---:R2:W-:Y:S04]  /*25f0*/  STS [R53], R40 ;  /* 0x0000002835007388 */ /* 0x0045e80000000800 */
[----:B------:R0:W-:Y:S04]  /*2600*/  STS [R53+0x210], R41 ;  /* 0x0002102935007388 */ /* 0x0001e80000000800 */
[----:B------:R0:W-:Y:S04]  /*2610*/  STS [R53+0x420], R42 ;  /* 0x0004202a35007388 */ /* 0x0001e80000000800 */
[----:B------:R0:W-:Y:S01]  /*2620*/  STS [R53+0x630], R43 ;  /* 0x0006302b35007388 */ /* 0x0001e20000000800 */
[-C--:B------:R-:W-:Y:S01]  /*2630*/  FFMA R87, R48, R44.reuse, R87 ;  /* 0x0000002c30577223 */ /* 0x080fe20000000057 */
[CC--:B------:R-:W-:Y:S01]  /*2640*/  FFMA R92, R49.reuse, R44.reuse, R92 ;  /* 0x0000002c315c7223 */ /* 0x0c0fe2000000005c */
[----:B------:R-:W-:Y:S01]  /*2650*/  FFMA R85, R50, R44, R85 ;  /* 0x0000002c32557223 */ /* 0x000fe20000000055 */
        /* <DEDUP_REMOVED lines=9> */
[----:B------:R-:W-:Y:S01]  /*26f0*/  BAR.SYNC.DEFER_BLOCKING 0x0 ;  /* 0x0000000000007b1d */ /* 0x000fe20000010000 */
        /* <DEDUP_REMOVED lines=44> */
[----:B---3--:R-:W-:Y:S01]  /*29c0*/  FFMA R49, R20, R12, R35 ;  /* 0x0000000c14317223 */ /* 0x008fe20000000023 */
[----:B------:R0:W1:Y:S04]  /*29d0*/  LDS.128 R44, [R7+UR11] ;  /* 0x0000000b072c7984 */ /* 0x0000680008000c00 */
[----:B------:R0:W3:Y:S04]  /*29e0*/  LDS.128 R32, [R7+UR11+0x80] ;  /* 0x0000800b07207984 */ /* 0x0000e80008000c00 */
[----:B------:R0:W0:Y:S04]  /*29f0*/  LDS.128 R24, [R8+UR10] ;  /* 0x0000000a08187984 */ /* 0x0000280008000c00 */
[----:B------:R0:W0:Y:S01]  /*2a00*/  LDS.128 R16, [R8+UR10+0x40] ;  /* 0x0000400a08107984 */ /* 0x0000220008000c00 */
[----:B------:R-:W-:-:S04]  /*2a10*/  UIADD3 UR4, UPT, UPT, UR4, 0x10, URZ ;  /* 0x0000001004047890 */ /* 0x000fc8000fffe0ff */
[----:B------:R-:W-:Y:S01]  /*2a20*/  UISETP.GE.AND UP0, UPT, UR4, UR13, UPT ;  /* 0x0000000d0400728c */ /* 0x000fe2000bf06270 */
[----:B------:R-:W-:Y:S01]  /*2a30*/  IADD3 R6, P0, PT, R6, 0x20, RZ ;  /* 0x0000002006067810 */ /* 0x000fe20007f1e0ff */
[C---:B------:R-:W-:Y:S01]  /*2a40*/  FFMA R38, R20.reuse, R13, R38 ;  /* 0x0000000d14267223 */ /* 0x040fe20000000026 */
[C---:B------:R-:W-:Y:S01]  /*2a50*/  FFMA R83, R20.reuse, R14, R83 ;  /* 0x0000000e14537223 */ /* 0x040fe20000000053 */
[----:B------:R-:W-:Y:S01]  /*2a60*/  FFMA R20, R20, R15, R94 ;  /* 0x0000000f14147223 */ /* 0x000fe2000000005e */
[C---:B----4-:R-:W-:Y:S01]  /*2a70*/  FFMA R9, R21.reuse, R12, R114 ;  /* 0x0000000c15097223 */ /* 0x050fe20000000072 */
[C---:B------:R-:W-:Y:S01]  /*2a80*/  FFMA R118, R21.reuse, R13, R118 ;  /* 0x0000000d15767223 */ /* 0x040fe20000000076 */
[C---:B------:R-:W-:Y:S01]  /*2a90*/  FFMA R111, R21.reuse, R14, R111 ;  /* 0x0000000e156f7223 */ /* 0x040fe2000000006f */
[----:B------:R-:W-:Y:S01]  /*2aa0*/  FFMA R120, R21, R15, R120 ;  /* 0x0000000f15787223 */ /* 0x000fe20000000078 */
[C---:B------:R-:W-:Y:S01]  /*2ab0*/  FFMA R39, R22.reuse, R12, R39 ;  /* 0x0000000c16277223 */ /* 0x040fe20000000027 */
[C---:B------:R-:W-:Y:S01]  /*2ac0*/  FFMA R58, R22.reuse, R13, R58 ;  /* 0x0000000d163a7223 */ /* 0x040fe2000000003a */
[C---:B------:R-:W-:Y:S01]  /*2ad0*/  FFMA R113, R22.reuse, R14, R113 ;  /* 0x0000000e16717223 */ /* 0x040fe20000000071 */
[----:B------:R-:W-:Y:S01]  /*2ae0*/  FFMA R62, R22, R15, R62 ;  /* 0x0000000f163e7223 */ /* 0x000fe2000000003e */
[C---:B-----5:R-:W-:Y:S01]  /*2af0*/  FFMA R11, R23.reuse, R12, R60 ;  /* 0x0000000c170b7223 */ /* 0x060fe2000000003c */
        /* <DEDUP_REMOVED lines=15> */
[-C--:B--2---:R-:W-:Y:S01]  /*2bf0*/  FFMA R40, R28, R15.reuse, R63 ;  /* 0x0000000f1c287223 */ /* 0x084fe2000000003f */
[-C--:B------:R-:W-:Y:S01]  /*2c00*/  FFMA R78, R29, R15.reuse, R78 ;  /* 0x0000000f1d4e7223 */ /* 0x080fe2000000004e */
[-C--:B------:R-:W-:Y:S01]  /*2c10*/  FFMA R81, R30, R15.reuse, R81 ;  /* 0x0000000f1e517223 */ /* 0x080fe20000000051 */
[----:B------:R-:W-:Y:S01]  /*2c20*/  FFMA R90, R31, R15, R90 ;  /* 0x0000000f1f5a7223 */ /* 0x000fe2000000005a */
[----:B------:R-:W-:Y:S01]  /*2c30*/  IADD3.X R5, PT, PT, RZ, R5, RZ, P0, !PT ;  /* 0x00000005ff057210 */ /* 0x000fe200007fe4ff */
[----:B------:R-:W-:Y:S01]  /*2c40*/  UIADD3 UR8, UPT, UPT, UR7, UR8, URZ ;  /* 0x0000000807087290 */ /* 0x000fe2000fffe0ff */
[----:B------:R-:W-:Y:S01]  /*2c50*/  UMOV UR4, UR9 ;  /* 0x0000000900047c82 */ /* 0x000fe20008000000 */
[----:B01-3--:R-:W-:Y:S10]  /*2c60*/  BRA.U !UP0, `(.L_x_1) ;  /* 0xffffffd908ec7547 */ /* 0x00bff4000b83ffff */
.L_x_0:
[----:B--23--:R-:W-:Y:S01]  /*2c70*/  FFMA R3, R24, R34, R85 ;  /* 0x0000002218037223 */ /* 0x00cfe20000000055 */
[----:B0-----:R-:W-:Y:S01]  /*2c80*/  LEA R8, R72, UR6, 0x2 ;  /* 0x0000000648087c11 */ /* 0x001fe2000f8e10ff */
[CC--:B-1----:R-:W-:Y:S01]  /*2c90*/  FFMA R21, R25.reuse, R44.reuse, R48 ;  /* 0x0000002c19157223 */ /* 0x0c2fe20000000030 */
[----:B------:R-:W-:Y:S01]  /*2ca0*/  LEA R85, R0, UR5, 0x4 ;  /* 0x0000000500557c11 */ /* 0x000fe2000f8e20ff */
[-C--:B----4-:R-:W-:Y:S01]  /*2cb0*/  FFMA R22, R16, R45.reuse, R9 ;  /* 0x0000002d10167223 */ /* 0x090fe20000000009 */
        /* <DEDUP_REMOVED lines=14> */
[----:B------:R-:W-:Y:S01]  /*2da0*/  LDS.128 R12, [R8+0x200] ;  /* 0x00020000080c7984 */ /* 0x000fe20000000c00 */
[----:B------:R-:W-:Y:S01]  /*2db0*/  FFMA R54, R27, R47, R54 ;  /* 0x0000002f1b367223 */ /* 0x000fe20000000036 */
[-C--:B------:R-:W-:Y:S01]  /*2dc0*/  FFMA R49, R16, R44.reuse, R49 ;  /* 0x0000002c10317223 */ /* 0x080fe20000000031 */
[-C--:B------:R-:W-:Y:S01]  /*2dd0*/  FFMA R2, R17, R44.reuse, R38 ;  /* 0x0000002c11027223 */ /* 0x080fe20000000026 */
[----:B------:R-:W0:Y:S01]  /*2de0*/  LDS.128 R4, [R85+0x210] ;  /* 0x0002100055047984 */ /* 0x000e220000000c00 */
[CC--:B------:R-:W-:Y:S01]  /*2df0*/  FFMA R83, R18.reuse, R44.reuse, R83 ;  /* 0x0000002c12537223 */ /* 0x0c0fe20000000053 */
[----:B------:R-:W-:Y:S01]  /*2e00*/  FFMA R20, R19, R44, R20 ;  /* 0x0000002c13147223 */ /* 0x000fe20000000014 */
[-C--:B------:R-:W-:Y:S01]  /*2e10*/  FFMA R118, R17, R45.reuse, R118 ;  /* 0x0000002d11767223 */ /* 0x080fe20000000076 */
[----:B------:R-:W1:Y:S01]  /*2e20*/  LDS.128 R28, [R8+0x280] ;  /* 0x00028000081c7984 */ /* 0x000e620000000c00 */
        /* <DEDUP_REMOVED lines=11> */
[----:B------:R-:W2:Y:S01]  /*2ee0*/  LDS.128 R44, [R85+0x250] ;  /* 0x00025000552c7984 */ /* 0x000ea20000000c00 */
[CC--:B------:R-:W-:Y:S01]  /*2ef0*/  FFMA R106, R26.reuse, R33.reuse, R106 ;  /* 0x000000211a6a7223 */ /* 0x0c0fe2000000006a */
[C---:B------:R-:W-:Y:S01]  /*2f00*/  FFMA R103, R26.reuse, R34, R103 ;  /* 0x000000221a677223 */ /* 0x040fe20000000067 */
[C---:B------:R-:W-:Y:S01]  /*2f10*/  FFMA R95, R25.reuse, R32, R95 ;  /* 0x00000020195f7223 */ /* 0x040fe2000000005f */
[C---:B------:R-:W-:Y:S01]  /*2f20*/  FFMA R98, R25.reuse, R33, R98 ;  /* 0x0000002119627223 */ /* 0x040fe20000000062 */
[C---:B------:R-:W-:Y:S01]  /*2f30*/  FFMA R93, R25.reuse, R34, R93 ;  /* 0x00000022195d7223 */ /* 0x040fe2000000005d */
[-C--:B------:R-:W-:Y:S01]  /*2f40*/  FFMA R112, R25, R35.reuse, R112 ;  /* 0x0000002319707223 */ /* 0x080fe20000000070 */
[----:B------:R-:W-:Y:S01]  /*2f50*/  FFMA R26, R26, R35, R116 ;  /* 0x000000231a1a7223 */ /* 0x000fe20000000074 */
[C---:B------:R-:W-:Y:S01]  /*2f60*/  FFMA R67, R27.reuse, R32, R67 ;  /* 0x000000201b437223 */ /* 0x040fe20000000043 */
[C---:B------:R-:W-:Y:S01]  /*2f70*/  FFMA R56, R27.reuse, R33, R56 ;  /* 0x000000211b387223 */ /* 0x040fe20000000038 */
[C---:B------:R-:W-:Y:S01]  /*2f80*/  FFMA R25, R27.reuse, R34, R37 ;  /* 0x000000221b197223 */ /* 0x040fe20000000025 */
[----:B------:R-:W-:Y:S01]  /*2f90*/  FFMA R0, R27, R35, R36 ;  /* 0x000000231b007223 */ /* 0x000fe20000000024 */
[CC--:B------:R-:W-:Y:S01]  /*2fa0*/  FFMA R87, R24.reuse, R32.reuse, R87 ;  /* 0x0000002018577223 */ /* 0x0c0fe20000000057 */
[-C--:B------:R-:W-:Y:S01]  /*2fb0*/  FFMA R92, R24, R33.reuse, R92 ;  /* 0x00000021185c7223 */ /* 0x080fe2000000005c */
        /* <DEDUP_REMOVED lines=25> */
[----:B------:R-:W-:Y:S01]  /*3150*/  LDS.128 R36, [R8+0x400] ;  /* 0x0004000008247984 */ /* 0x000fe20000000c00 */
[-C--:B------:R-:W-:Y:S01]  /*3160*/  FFMA R35, R12, R7.reuse, R23 ;  /* 0x000000070c237223 */ /* 0x080fe20000000017 */
        /* <DEDUP_REMOVED lines=9> */
[C---:B--2---:R-:W-:Y:S01]  /*3200*/  FFMA R10, R12.reuse, R45, R2 ;  /* 0x0000002d0c0a7223 */ /* 0x044fe20000000002 */
        /* <DEDUP_REMOVED lines=23> */
[-C--:B------:R-:W-:Y:S01]  /*3380*/  FFMA R87, R28, R4.reuse, R87 ;  /* 0x000000041c577223 */ /* 0x080fe20000000057 */
[----:B------:R-:W2:Y:S01]  /*3390*/  LDS.128 R12, [R85+0x460] ;  /* 0x00046000550c7984 */ /* 0x000ea20000000c00 */
[-C--:B------:R-:W-:Y:S01]  /*33a0*/  FFMA R92, R29, R4.reuse, R92 ;  /* 0x000000041d5c7223 */ /* 0x080fe2000000005c */
[-C--:B------:R-:W-:Y:S01]  /*33b0*/  FFMA R33, R30, R4.reuse, R3 ;  /* 0x000000041e217223 */ /* 0x080fe20000000003 */
[----:B------:R-:W-:Y:S01]  /*33c0*/  FFMA R24, R31, R4, R24 ;  /* 0x000000041f187223 */ /* 0x000fe20000000018 */
[C---:B------:R-:W-:Y:S01]  /*33d0*/  FFMA R98, R29.reuse, R5, R98 ;  /* 0x000000051d627223 */ /* 0x040fe20000000062 */
[-C--:B------:R-:W-:Y:S01]  /*33e0*/  FFMA R59, R28, R44.reuse, R59 ;  /* 0x0000002c1c3b7223 */ /* 0x080fe2000000003b */
[-C--:B------:R-:W-:Y:S01]  /*33f0*/  FFMA R68, R29, R44.reuse, R68 ;  /* 0x0000002c1d447223 */ /* 0x080fe20000000044 */
[-C--:B------:R-:W-:Y:S01]  /*3400*/  FFMA R61, R30, R44.reuse, R61 ;  /* 0x0000002c1e3d7223 */ /* 0x080fe2000000003d */
[----:B------:R-:W-:Y:S01]  /*3410*/  FFMA R74, R31, R44, R74 ;  /* 0x0000002c1f4a7223 */ /* 0x000fe2000000004a */
[-C--:B------:R-:W-:Y:S01]  /*3420*/  FFMA R11, R28, R45.reuse, R11 ;  /* 0x0000002d1c0b7223 */ /* 0x080fe2000000000b */
[-C--:B------:R-:W-:Y:S01]  /*3430*/  FFMA R44, R29, R45.reuse, R76 ;  /* 0x0000002d1d2c7223 */ /* 0x080fe2000000004c */
[-C--:B------:R-:W-:Y:S01]  /*3440*/  FFMA R75, R30, R45.reuse, R75 ;  /* 0x0000002d1e4b7223 */ /* 0x080fe2000000004b */
[C---:B------:R-:W-:Y:S01]  /*3450*/  FFMA R70, R31.reuse, R45, R82 ;  /* 0x0000002d1f467223 */ /* 0x040fe20000000052 */
[-C--:B------:R-:W-:Y:S01]  /*3460*/  FFMA R4, R31, R47.reuse, R90 ;  /* 0x0000002f1f047223 */ /* 0x080fe2000000005a */
[----:B0-----:R-:W-:Y:S01]  /*3470*/  FFMA R63, R36, R16, R89 ;  /* 0x00000010243f7223 */ /* 0x001fe20000000059 */
[-C--:B------:R-:W-:Y:S01]  /*3480*/  FFMA R45, R28, R46.reuse, R79 ;  /* 0x0000002e1c2d7223 */ /* 0x080fe2000000004f */
[CC--:B------:R-:W-:Y:S01]  /*3490*/  FFMA R58, R29.reuse, R46.reuse, R80 ;  /* 0x0000002e1d3a7223 */ /* 0x0c0fe20000000050 */
[C---:B------:R-:W-:Y:S01]  /*34a0*/  FFMA R57, R30.reuse, R46, R77 ;  /* 0x0000002e1e397223 */ /* 0x040fe2000000004d */
[-C--:B------:R-:W-:Y:S01]  /*34b0*/  FFMA R0, R29, R47.reuse, R78 ;  /* 0x0000002f1d007223 */ /* 0x080fe2000000004e */
[----:B------:R-:W-:Y:S01]  /*34c0*/  FFMA R3, R30, R47, R81 ;  /* 0x0000002f1e037223 */ /* 0x000fe20000000051 */
[-C--:B------:R-:W-:Y:S01]  /*34d0*/  FFMA R88, R37, R16.reuse, R88 ;  /* 0x0000001025587223 */ /* 0x080fe20000000058 */
[-C--:B------:R-:W-:Y:S01]  /*34e0*/  FFMA R91, R38, R16.reuse, R91 ;  /* 0x00000010265b7223 */ /* 0x080fe2000000005b */
[-C--:B------:R-:W-:Y:S01]  /*34f0*/  FFMA R72, R39, R16.reuse, R86 ;  /* 0x0000001027487223 */ /* 0x080fe20000000056 */
[-C--:B-1----:R-:W-:Y:S01]  /*3500*/  FFMA R87, R40, R16.reuse, R87 ;  /* 0x0000001028577223 */ /* 0x082fe20000000057 */
[-C--:B------:R-:W-:Y:S01]  /*3510*/  FFMA R90, R41, R16.reuse, R92 ;  /* 0x00000010295a7223 */ /* 0x080fe2000000005c */
[-C--:B------:R-:W-:Y:S01]  /*3520*/  FFMA R89, R42, R16.reuse, R33 ;  /* 0x000000102a597223 */ /* 0x080fe20000000021 */
[----:B------:R-:W-:Y:S01]  /*3530*/  FFMA R122, R43, R16, R24 ;  /* 0x000000102b7a7223 */ /* 0x000fe20000000018 */
[CC--:B------:R-:W-:Y:S01]  /*3540*/  FFMA R115, R36.reuse, R17.reuse, R21 ;  /* 0x0000001124737223 */ /* 0x0c0fe20000000015 */
[----:B------:R-:W-:Y:S01]  /*3550*/  FFMA R16, R41, R17, R98 ;  /* 0x0000001129107223 */ /* 0x000fe20000000062 */
[----:B------:R-:W-:Y:S01]  /*3560*/  LDS.128 R80, [R8+0x600] ;  /* 0x0006000008507984 */ /* 0x000fe20000000c00 */
[----:B------:R-:W-:Y:S01]  /*3570*/  FFMA R121, R36, R19, R35 ;  /* 0x0000001324797223 */ /* 0x000fe20000000023 */
[-C--:B------:R-:W-:Y:S01]  /*3580*/  FFMA R95, R28, R5.reuse, R95 ;  /* 0x000000051c5f7223 */ /* 0x080fe2000000005f */
[-C--:B------:R-:W-:Y:S01]  /*3590*/  FFMA R93, R30, R5.reuse, R93 ;  /* 0x000000051e5d7223 */ /* 0x080fe2000000005d */
[----:B------:R-:W0:Y:S01]  /*35a0*/  LDS.128 R20, [R85+0x630] ;  /* 0x0006300055147984 */ /* 0x000e220000000c00 */
[----:B------:R-:W-:Y:S01]  /*35b0*/  FFMA R112, R31, R5, R112 ;  /* 0x000000051f707223 */ /* 0x000fe20000000070 */
[CC--:B------:R-:W-:Y:S01]  /*35c0*/  FFMA R73, R37.reuse, R17.reuse, R102 ;  /* 0x0000001125497223 */ /* 0x0c0fe20000000066 */
[-C--:B------:R-:W-:Y:S01]  /*35d0*/  FFMA R71, R40, R17.reuse, R95 ;  /* 0x0000001128477223 */ /* 0x080fe2000000005f */
[----:B------:R-:W1:Y:S01]  /*35e0*/  LDS.128 R76, [R8+0x680] ;  /* 0x00068000084c7984 */ /* 0x000e620000000c00 */
[----:B------:R-:W-:Y:S01]  /*35f0*/  FFMA R69, R42, R17, R93 ;  /* 0x000000112a457223 */ /* 0x000fe2000000005d */
[----:B------:R-:W-:Y:S01]  /*3600*/  FFMA R5, R28, R47, R27 ;  /* 0x0000002f1c057223 */ /* 0x000fe2000000001b */
[----:B--2---:R-:W-:Y:S01]  /*3610*/  FFMA R9, R36, R15, R34 ;  /* 0x0000000f24097223 */ /* 0x004fe20000000022 */
[----:B------:R-:W-:Y:S01]  /*3620*/  FFMA R98, R37, R12, R32 ;  /* 0x0000000c25627223 */ /* 0x000fe20000000020 */
[----:B------:R-:W-:Y:S01]  /*3630*/  FFMA R84, R31, R46, R84 ;  /* 0x0000002e1f547223 */ /* 0x000fe20000000054 */
[----:B------:R-:W2:Y:S01]  /*3640*/  LDS.128 R32, [R85+0x670] ;  /* 0x0006700055207984 */ /* 0x000ea20000000c00 */
[----:B------:R-:W-:Y:S01]  /*3650*/  FFMA R107, R38, R18, R107 ;  /* 0x00000012266b7223 */ /* 0x000fe2000000006b */
[C---:B------:R-:W-:Y:S01]  /*3660*/  FFMA R47, R36.reuse, R14, R51 ;  /* 0x0000000e242f7223 */ /* 0x040fe20000000033 */
[CC--:B------:R-:W-:Y:S01]  /*3670*/  FFMA R31, R36.reuse, R18.reuse, R109 ;  /* 0x00000012241f7223 */ /* 0x0c0fe2000000006d */
[-C--:B------:R-:W-:Y:S01]  /*3680*/  FFMA R28, R37, R18.reuse, R110 ;  /* 0x00000012251c7223 */ /* 0x080fe2000000006e */
[C---:B------:R-:W-:Y:S01]  /*3690*/  FFMA R30, R43.reuse, R18, R26 ;  /* 0x000000122b1e7223 */ /* 0x040fe2000000001a */
[----:B------:R-:W-:Y:S01]  /*36a0*/  FFMA R66, R43, R19, R6 ;  /* 0x000000132b427223 */ /* 0x000fe20000000006 */
[----:B------:R-:W-:Y:S01]  /*36b0*/  FFMA R29, R36, R13, R10 ;  /* 0x0000000d241d7223 */ /* 0x000fe2000000000a */
[C---:B------:R-:W-:Y:S01]  /*36c0*/  FFMA R51, R38.reuse, R12, R53 ;  /* 0x0000000c26337223 */ /* 0x040fe20000000035 */
[----:B------:R-:W-:Y:S01]  /*36d0*/  FFMA R124, R39, R17, R100 ;  /* 0x00000011277c7223 */ /* 0x000fe20000000064 */
[C---:B------:R-:W-:Y:S01]  /*36e0*/  FFMA R46, R37.reuse, R14, R111 ;  /* 0x0000000e252e7223 */ /* 0x040fe2000000006f */
[----:B------:R-:W-:Y:S01]  /*36f0*/  FFMA R6, R37, R15, R120 ;  /* 0x0000000f25067223 */ /* 0x000fe20000000078 */
[----:B------:R-:W-:Y:S01]  /*3700*/  FFMA R116, R39, R12, R50 ;  /* 0x0000000c27747223 */ /* 0x000fe20000000032 */
        /* <DEDUP_REMOVED lines=10> */
[CC--:B------:R-:W-:Y:S01]  /*37b0*/  FFMA R56, R41.reuse, R19.reuse, R56 ;  /* 0x0000001329387223 */ /* 0x0c0fe20000000038 */
[C---:B------:R-:W-:Y:S01]  /*37c0*/  FFMA R119, R42.reuse, R19, R25 ;  /* 0x000000132a777223 */ /* 0x040fe20000000019 */
[-C--:B------:R-:W-:Y:S01]  /*37d0*/  FFMA R50, R41, R12.reuse, R68 ;  /* 0x0000000c29327223 */ /* 0x080fe20000000044 */
[CC--:B------:R-:W-:Y:S01]  /*37e0*/  FFMA R120, R43.reuse, R12.reuse, R74 ;  /* 0x0000000c2b787223 */ /* 0x0c0fe2000000004a */
[CC--:B------:R-:W-:Y:S01]  /*37f0*/  FFMA R101, R42.reuse, R13.reuse, R75 ;  /* 0x0000000d2a657223 */ /* 0x0c0fe2000000004b */
[----:B------:R-:W-:Y:S01]  /*3800*/  FFMA R104, R43, R13, R70 ;  /* 0x0000000d2b687223 */ /* 0x000fe20000000046 */
[----:B------:R-:W-:Y:S01]  /*3810*/  FFMA R61, R42, R12, R61 ;  /* 0x0000000c2a3d7223 */ /* 0x000fe2000000003d */
[----:B0-----:R-:W-:Y:S01]  /*3820*/  FFMA R92, R83, R20, R72 ;  /* 0x00000014535c7223 */ /* 0x001fe20000000048 */
[-C--:B------:R-:W-:Y:S01]  /*3830*/  FFMA R100, R81, R21.reuse, R73 ;  /* 0x0000001551647223 */ /* 0x080fe20000000049 */
[----:B------:R-:W-:Y:S01]  /*3840*/  FFMA R123, R82, R22, R107 ;  /* 0x00000016527b7223 */ /* 0x000fe2000000006b */
[----:B------:R-:W-:Y:S01]  /*3850*/  LDS.128 R72, [R8+0x800] ;  /* 0x0008000008487984 */ /* 0x000fe20000000c00 */
[-C--:B-1----:R-:W-:Y:S01]  /*3860*/  FFMA R111, R76, R21.reuse, R71 ;  /* 0x000000154c6f7223 */ /* 0x082fe20000000047 */
[-C--:B------:R-:W-:Y:S01]  /*3870*/  FFMA R110, R77, R21.reuse, R16 ;  /* 0x000000154d6e7223 */ /* 0x080fe20000000010 */
[----:B------:R-:W-:Y:S01]  /*3880*/  FFMA R109, R78, R21, R69 ;  /* 0x000000154e6d7223 */ /* 0x000fe20000000045 */
[----:B------:R-:W0:Y:S01]  /*3890*/  LDS.128 R16, [R85+0x840] ;  /* 0x0008400055107984 */ /* 0x000e220000000c00 */
[-C--:B------:R-:W-:Y:S01]  /*38a0*/  FFMA R24, R37, R13.reuse, R118 ;  /* 0x0000000d25187223 */ /* 0x080fe20000000076 */
[----:B------:R-:W-:Y:S01]  /*38b0*/  FFMA R64, R39, R13, R64 ;  /* 0x0000000d27407223 */ /* 0x000fe20000000040 */
[----:B--2---:R-:W-:Y:S01]  /*38c0*/  FFMA R107, R82, R32, R51 ;  /* 0x00000020526b7223 */ /* 0x004fe20000000033 */
[----:B------:R-:W1:Y:S01]  /*38d0*/  LDS.128 R68, [R8+0x880] ;  /* 0x0008800008447984 */ /* 0x000e620000000c00 */
[CC--:B------:R-:W-:Y:S01]  /*38e0*/  FFMA R37, R80.reuse, R22.reuse, R31 ;  /* 0x0000001650257223 */ /* 0x0c0fe2000000001f */
[-C--:B------:R-:W-:Y:S01]  /*38f0*/  FFMA R54, R81, R22.reuse, R28 ;  /* 0x0000001651367223 */ /* 0x080fe2000000001c */
[----:B------:R-:W-:Y:S01]  /*3900*/  FFMA R118, R79, R22, R30 ;  /* 0x000000164f767223 */ /* 0x000fe2000000001e */
[----:B------:R-:W-:Y:S01]  /*3910*/  FFMA R51, R80, R33, R29 ;  /* 0x0000002150337223 */ /* 0x000fe2000000001d */
[-C--:B------:R-:W-:Y:S01]  /*3920*/  FFMA R102, R41, R13.reuse, R44 ;  /* 0x0000000d29667223 */ /* 0x080fe2000000002c */
[----:B------:R-:W2:Y:S01]  /*3930*/  LDS.128 R28, [R85+0x880] ;  /* 0x00088000551c7984 */ /* 0x000ea20000000c00 */
[-C--:B------:R-:W-:Y:S01]  /*3940*/  FFMA R49, R36, R12.reuse, R49 ;  /* 0x0000000c24317223 */ /* 0x080fe20000000031 */
[----:B------:R-:W-:Y:S01]  /*3950*/  FFMA R59, R40, R12, R59 ;  /* 0x0000000c283b7223 */ /* 0x000fe2000000003b */
[-C--:B------:R-:W-:Y:S01]  /*3960*/  FFMA R55, R38, R13.reuse, R55 ;  /* 0x0000000d26377223 */ /* 0x080fe20000000037 */
[----:B------:R-:W-:Y:S01]  /*3970*/  FFMA R53, R40, R13, R11 ;  /* 0x0000000d28357223 */ /* 0x000fe2000000000b */
[-C--:B------:R-:W-:Y:S01]  /*3980*/  FFMA R125, R38, R14.reuse, R113 ;  /* 0x0000000e267d7223 */ /* 0x080fe20000000071 */
[-C--:B------:R-:W-:Y:S01]  /*3990*/  FFMA R114, R39, R14.reuse, R48 ;  /* 0x0000000e27727223 */ /* 0x080fe20000000030 */
[-C--:B------:R-:W-:Y:S01]  /*39a0*/  FFMA R45, R40, R14.reuse, R45 ;  /* 0x0000000e282d7223 */ /* 0x080fe2000000002d */
[-C--:B------:R-:W-:Y:S01]  /*39b0*/  FFMA R44, R41, R14.reuse, R58 ;  /* 0x0000000e292c7223 */ /* 0x080fe2000000003a */
[-C--:B------:R-:W-:Y:S01]  /*39c0*/  FFMA R57, R42, R14.reuse, R57 ;  /* 0x0000000e2a397223 */ /* 0x080fe20000000039 */
[----:B------:R-:W-:Y:S01]  /*39d0*/  FFMA R86, R43, R14, R84 ;  /* 0x0000000e2b567223 */ /* 0x000fe20000000054 */
[-C--:B------:R-:W-:Y:S01]  /*39e0*/  FFMA R94, R81, R20.reuse, R88 ;  /* 0x00000014515e7223 */ /* 0x080fe20000000058 */
[----:B------:R-:W-:Y:S01]  /*39f0*/  FFMA R93, R82, R20, R91 ;  /* 0x00000014525d7223 */ /* 0x000fe2000000005b */
[----:B------:R-:W-:Y:S01]  /*3a00*/  FFMA R52, R83, R22, R108 ;  /* 0x0000001653347223 */ /* 0x000fe2000000006c */
        /* <DEDUP_REMOVED lines=18> */
[CC--:B------:R-:W-:Y:S01]  /*3b30*/  FFMA R119, R78.reuse, R23.reuse, R119 ;  /* 0x000000174e777223 */ /* 0x0c0fe20000000077 */
[----:B------:R-:W-:Y:S01]  /*3b40*/  FFMA R10, R79, R23, R66 ;  /* 0x000000174f0a7223 */ /* 0x000fe20000000042 */
[-C--:B------:R-:W-:Y:S01]  /*3b50*/  FFMA R105, R78, R32.reuse, R61 ;  /* 0x000000204e697223 */ /* 0x080fe2000000003d */
[-C--:B------:R-:W-:Y:S01]  /*3b60*/  FFMA R48, R81, R33.reuse, R24 ;  /* 0x0000002151307223 */ /* 0x080fe20000000018 */
[----:B------:R-:W-:Y:S01]  /*3b70*/  LDS.128 R20, [R85+0xa50] ;  /* 0x000a500055147984 */ /* 0x000fe20000000c00 */
[----:B------:R-:W-:Y:S01]  /*3b80*/  FFMA R24, R83, R33, R64 ;  /* 0x0000002153187223 */ /* 0x000fe20000000040 */
[-C--:B------:R-:W-:Y:S01]  /*3b90*/  FFMA R106, R81, R32.reuse, R98 ;  /* 0x00000020516a7223 */ /* 0x080fe20000000062 */
[-C--:B------:R-:W-:Y:S01]  /*3ba0*/  FFMA R84, R77, R32.reuse, R50 ;  /* 0x000000204d547223 */ /* 0x080fe20000000032 */
[----:B------:R-:W3:Y:S01]  /*3bb0*/  LDS.128 R60, [R8+0xa80] ;  /* 0x000a8000083c7984 */ /* 0x000ee20000000c00 */
[-C--:B------:R-:W-:Y:S01]  /*3bc0*/  FFMA R117, R80, R32.reuse, R49 ;  /* 0x0000002050757223 */ /* 0x080fe20000000031 */
[-C--:B------:R-:W-:Y:S01]  /*3bd0*/  FFMA R98, R83, R32.reuse, R116 ;  /* 0x0000002053627223 */ /* 0x080fe20000000074 */
[-C--:B------:R-:W-:Y:S01]  /*3be0*/  FFMA R99, R76, R32.reuse, R59 ;  /* 0x000000204c637223 */ /* 0x080fe2000000003b */
[----:B------:R-:W4:Y:S01]  /*3bf0*/  LDS.128 R64, [R8+0xa00] ;  /* 0x000a000008407984 */ /* 0x000f220000000c00 */
        /* <DEDUP_REMOVED lines=32> */
[-C--:B--2---:R-:W-:Y:S01]  /*3e00*/  FFMA R117, R72, R28.reuse, R117 ;  /* 0x0000001c48757223 */ /* 0x084fe20000000075 */
        /* <DEDUP_REMOVED lines=29> */
[----:B------:R-:W0:Y:S01]  /*3fe0*/  LDS.128 R24, [R85+0xa90] ;  /* 0x000a900055187984 */ /* 0x000e220000000c00 */
        /* <DEDUP_REMOVED lines=8> */
[-C--:B---3--:R-:W-:Y:S01]  /*4070*/  FFMA R30, R61, R22.reuse, R16 ;  /* 0x000000163d1e7223 */ /* 0x088fe20000000010 */
[----:B------:R-:W-:Y:S01]  /*4080*/  FFMA R29, R62, R22, R17 ;  /* 0x000000163e1d7223 */ /* 0x000fe20000000011 */
[----:B------:R-:W-:Y:S01]  /*4090*/  LDS.128 R56, [R8+0xc00] ;  /* 0x000c000008387984 */ /* 0x000fe20000000c00 */
[-C--:B----4-:R-:W-:Y:S01]  /*40a0*/  FFMA R95, R64, R20.reuse, R95 ;  /* 0x00000014405f7223 */ /* 0x090fe2000000005f */
[-C--:B------:R-:W-:Y:S01]  /*40b0*/  FFMA R94, R65, R20.reuse, R94 ;  /* 0x00000014415e7223 */ /* 0x080fe2000000005e */
[-C--:B------:R-:W-:Y:S01]  /*40c0*/  FFMA R93, R66, R20.reuse, R93 ;  /* 0x00000014425d7223 */ /* 0x080fe2000000005d */
[----:B------:R-:W1:Y:S01]  /*40d0*/  LDS.128 R16, [R85+0xc60] ;  /* 0x000c600055107984 */ /* 0x000e620000000c00 */
[-C--:B------:R-:W-:Y:S01]  /*40e0*/  FFMA R92, R67, R20.reuse, R92 ;  /* 0x00000014435c7223 */ /* 0x080fe2000000005c */
[-C--:B------:R-:W-:Y:S01]  /*40f0*/  FFMA R91, R60, R20.reuse, R91 ;  /* 0x000000143c5b7223 */ /* 0x080fe2000000005b */
[-C--:B------:R-:W-:Y:S01]  /*4100*/  FFMA R90, R61, R20.reuse, R90 ;  /* 0x000000143d5a7223 */ /* 0x080fe2000000005a */
[----:B------:R-:W2:Y:S01]  /*4110*/  LDS.128 R52, [R8+0xc80] ;  /* 0x000c800008347984 */ /* 0x000ea20000000c00 */
        /* <DEDUP_REMOVED lines=24> */
[-C--:B0-----:R-:W-:Y:S01]  /*42a0*/  FFMA R51, R64, R25.reuse, R51 ;  /* 0x0000001940337223 */ /* 0x081fe20000000033 */
[----:B------:R-:W0:Y:S01]  /*42b0*/  LDS.128 R20, [R85+0xca0] ;  /* 0x000ca00055147984 */ /* 0x000e220000000c00 */
[-C--:B------:R-:W-:Y:S01]  /*42c0*/  FFMA R48, R65, R25.reuse, R48 ;  /* 0x0000001941307223 */ /* 0x080fe20000000030 */
[-C--:B------:R-:W-:Y:S01]  /*42d0*/  FFMA R49, R66, R25.reuse, R49 ;  /* 0x0000001942317223 */ /* 0x080fe20000000031 */
[-C--:B------:R-:W-:Y:S01]  /*42e0*/  FFMA R28, R67, R25.reuse, R28 ;  /* 0x00000019431c7223 */ /* 0x080fe2000000001c */
[-C--:B------:R-:W-:Y:S01]  /*42f0*/  FFMA R103, R60, R25.reuse, R103 ;  /* 0x000000193c677223 */ /* 0x080fe20000000067 */
[-C--:B------:R-:W-:Y:S01]  /*4300*/  FFMA R102, R61, R25.reuse, R102 ;  /* 0x000000193d667223 */ /* 0x080fe20000000066 */
[-C--:B------:R-:W-:Y:S01]  /*4310*/  FFMA R101, R62, R25.reuse, R101 ;  /* 0x000000193e657223 */ /* 0x080fe20000000065 */
[----:B------:R-:W-:Y:S01]  /*4320*/  FFMA R104, R63, R25, R104 ;  /* 0x000000193f687223 */ /* 0x000fe20000000068 */
[----:B------:R-:W-:Y:S01]  /*4330*/  FFMA R45, R60, R26, R45 ;  /* 0x0000001a3c2d7223 */ /* 0x000fe2000000002d */
[----:B------:R-:W-:Y:S01]  /*4340*/  FFMA R98, R67, R24, R98 ;  /* 0x0000001843627223 */ /* 0x000fe20000000062 */
[C---:B------:R-:W-:Y:S01]  /*4350*/  FFMA R25, R66.reuse, R26, R125 ;  /* 0x0000001a42197223 */ /* 0x040fe2000000007d */
[-C--:B------:R-:W-:Y:S01]  /*4360*/  FFMA R106, R65, R24.reuse, R106 ;  /* 0x00000018416a7223 */ /* 0x080fe2000000006a */
[-C--:B------:R-:W-:Y:S01]  /*4370*/  FFMA R107, R66, R24.reuse, R107 ;  /* 0x00000018426b7223 */ /* 0x080fe2000000006b */
[----:B------:R-:W-:Y:S01]  /*4380*/  FFMA R105, R62, R24, R105 ;  /* 0x000000183e697223 */ /* 0x000fe20000000069 */
[-C--:B-1----:R-:W-:Y:S01]  /*4390*/  FFMA R95, R56, R16.reuse, R95 ;  /* 0x00000010385f7223 */ /* 0x082fe2000000005f */
[-C--:B------:R-:W-:Y:S01]  /*43a0*/  FFMA R94, R57, R16.reuse, R94 ;  /* 0x00000010395e7223 */ /* 0x080fe2000000005e */
[-C--:B------:R-:W-:Y:S01]  /*43b0*/  FFMA R93, R58, R16.reuse, R93 ;  /* 0x000000103a5d7223 */ /* 0x080fe2000000005d */
[-C--:B------:R-:W-:Y:S01]  /*43c0*/  FFMA R92, R59, R16.reuse, R92 ;  /* 0x000000103b5c7223 */ /* 0x080fe2000000005c */
[-C--:B--2---:R-:W-:Y:S01]  /*43d0*/  FFMA R91, R52, R16.reuse, R91 ;  /* 0x00000010345b7223 */ /* 0x084fe2000000005b */
[-C--:B------:R-:W-:Y:S01]  /*43e0*/  FFMA R90, R53, R16.reuse, R90 ;  /* 0x00000010355a7223 */ /* 0x080fe2000000005a */
[-C--:B------:R-:W-:Y:S01]  /*43f0*/  FFMA R89, R54, R16.reuse, R89 ;  /* 0x0000001036597223 */ /* 0x080fe20000000059 */
[----:B------:R-:W-:Y:S01]  /*4400*/  FFMA R88, R55, R16, R88 ;  /* 0x0000001037587223 */ /* 0x000fe20000000058 */
[----:B------:R-:W-:Y:S01]  /*4410*/  FFMA R125, R57, R19, R14 ;  /* 0x00000013397d7223 */ /* 0x000fe2000000000e */
[-C--:B------:R-:W-:Y:S01]  /*4420*/  FFMA R117, R64, R24.reuse, R117 ;  /* 0x0000001840757223 */ /* 0x080fe20000000075 */
[-C--:B------:R-:W-:Y:S01]  /*4430*/  FFMA R99, R60, R24.reuse, R99 ;  /* 0x000000183c637223 */ /* 0x080fe20000000063 */
[-C--:B------:R-:W-:Y:S01]  /*4440*/  FFMA R84, R61, R24.reuse, R84 ;  /* 0x000000183d547223 */ /* 0x080fe20000000054 */
[----:B------:R-:W-:Y:S01]  /*4450*/  FFMA R50, R63, R24, R50 ;  /* 0x000000183f327223 */ /* 0x000fe20000000032 */
[C---:B------:R-:W-:Y:S01]  /*4460*/  FFMA R116, R56.reuse, R17, R115 ;  /* 0x0000001138747223 */ /* 0x040fe20000000073 */
        /* <DEDUP_REMOVED lines=8> */
[----:B------:R-:W-:Y:S01]  /*44f0*/  FFMA R115, R57, R17, R100 ;  /* 0x0000001139737223 */ /* 0x000fe20000000064 */
[CC--:B------:R-:W-:Y:S01]  /*4500*/  FFMA R13, R59.reuse, R19.reuse, R12 ;  /* 0x000000133b0d7223 */ /* 0x0c0fe2000000000c */
[-C--:B------:R-:W-:Y:S01]  /*4510*/  FFMA R124, R54, R19.reuse, R119 ;  /* 0x00000013367c7223 */ /* 0x080fe20000000077 */
[----:B------:R-:W-:Y:S01]  /*4520*/  FFMA R100, R56, R18, R37 ;  /* 0x0000001238647223 */ /* 0x000fe20000000025 */
[C---:B0-----:R-:W-:Y:S01]  /*4530*/  FFMA R45, R52.reuse, R22, R45 ;  /* 0x00000016342d7223 */ /* 0x041fe2000000002d */
[----:B------:R-:W-:Y:S01]  /*4540*/  FFMA R12, R52, R19, R11 ;  /* 0x00000013340c7223 */ /* 0x000fe2000000000b */
[----:B------:R-:W-:Y:S01]  /*4550*/  FFMA R119, R59, R20, R98 ;  /* 0x000000143b777223 */ /* 0x000fe20000000062 */
[C---:B------:R-:W-:Y:S01]  /*4560*/  FFMA R114, R58.reuse, R17, R113 ;  /* 0x000000113a727223 */ /* 0x040fe20000000071 */
[----:B------:R-:W-:Y:S01]  /*4570*/  FFMA R37, R57, R18, R32 ;  /* 0x0000001239257223 */ /* 0x000fe20000000020 */
[----:B------:R-:W-:Y:S01]  /*4580*/  FFMA R11, R53, R19, R108 ;  /* 0x00000013350b7223 */ /* 0x000fe2000000006c */
[-C--:B------:R-:W-:Y:S01]  /*4590*/  FFMA R121, R57, R20.reuse, R106 ;  /* 0x0000001439797223 */ /* 0x080fe2000000006a */
[-C--:B------:R-:W-:Y:S01]  /*45a0*/  FFMA R120, R58, R20.reuse, R107 ;  /* 0x000000143a787223 */ /* 0x080fe2000000006b */
[----:B------:R-:W-:Y:S01]  /*45b0*/  FFMA R98, R54, R20, R105 ;  /* 0x0000001436627223 */ /* 0x000fe20000000069 */
[----:B------:R0:W-:Y:S01]  /*45c0*/  STL [R1], R7 ;  /* 0x0000000701007387 */ /* 0x0001e20000100800 */
[----:B------:R-:W-:Y:S01]  /*45d0*/  FFMA R113, R59, R17, R36 ;  /* 0x000000113b717223 */ /* 0x000fe20000000024 */
[----:B------:R-:W-:Y:S01]  /*45e0*/  FFMA R32, R52, R18, R33 ;  /* 0x0000001234207223 */ /* 0x000fe20000000021 */
[C---:B------:R-:W-:Y:S01]  /*45f0*/  FFMA R122, R56.reuse, R20, R117 ;  /* 0x00000014387a7223 */ /* 0x040fe20000000075 */
        /* <DEDUP_REMOVED lines=16> */
[C---:B------:R-:W-:Y:S01]  /*4700*/  FFMA R33, R55.reuse, R18, R118 ;  /* 0x0000001237217223 */ /* 0x040fe20000000076 */
[C---:B------:R-:W-:Y:S01]  /*4710*/  FFMA R10, R55.reuse, R19, R10 ;  /* 0x00000013370a7223 */ /* 0x040fe2000000000a */
[----:B------:R-:W-:Y:S01]  /*4720*/  FFMA R117, R55, R20, R50 ;  /* 0x0000001437757223 */ /* 0x000fe20000000032 */
[-C--:B------:R-:W-:Y:S01]  /*4730*/  FFMA R28, R56, R22.reuse, R47 ;  /* 0x00000016381c7223 */ /* 0x080fe2000000002f */
[-C--:B------:R-:W-:Y:S01]  /*4740*/  FFMA R26, R57, R22.reuse, R46 ;  /* 0x00000016391a7223 */ /* 0x080fe2000000002e */
[-C--:B------:R-:W-:Y:S01]  /*4750*/  FFMA R25, R58, R22.reuse, R25 ;  /* 0x000000163a197223 */ /* 0x080fe20000000019 */
[-C--:B------:R-:W-:Y:S01]  /*4760*/  FFMA R24, R59, R22.reuse, R24 ;  /* 0x000000163b187223 */ /* 0x080fe20000000018 */
[-C--:B0-----:R-:W-:Y:S01]  /*4770*/  FFMA R7, R53, R22.reuse, R44 ;  /* 0x0000001635077223 */ /* 0x081fe2000000002c */
[-C--:B------:R-:W-:Y:S01]  /*4780*/  FFMA R87, R54, R22.reuse, R87 ;  /* 0x0000001636577223 */ /* 0x080fe20000000057 */
[----:B------:R-:W-:Y:S01]  /*4790*/  FFMA R86, R55, R22, R86 ;  /* 0x0000001637567223 */ /* 0x000fe20000000056 */
[----:B------:R-:W-:Y:S01]  /*47a0*/  MOV R21, R16 ;  /* 0x0000001000157202 */ /* 0x000fe20000000f00 */
[----:B------:R-:W-:Y:S01]  /*47b0*/  LDS.128 R48, [R8+0xe00] ;  /* 0x000e000008307984 */ /* 0x000fe20000000c00 */
[----:B------:R-:W-:Y:S01]  /*47c0*/  MOV R22, R45 ;  /* 0x0000002d00167202 */ /* 0x000fe20000000f00 */
[-C--:B------:R-:W-:Y:S01]  /*47d0*/  FFMA R118, R52, R20.reuse, R99 ;  /* 0x0000001434767223 */ /* 0x080fe20000000063 */
[----:B------:R-:W-:Y:S01]  /*47e0*/  FFMA R99, R53, R20, R84 ;  /* 0x0000001435637223 */ /* 0x000fe20000000054 */
[----:B------:R-:W0:Y:S01]  /*47f0*/  LDS.128 R16, [R85+0xe70] ;  /* 0x000e700055107984 */ /* 0x000e220000000c00 */
[----:B------:R-:W-:Y:S01]  /*4800*/  MOV R20, R125 ;  /* 0x0000007d00147202 */ /* 0x000fe20000000f00 */
[----:B------:R-:W1:Y:S02]  /*4810*/  LDCU UR6, c[0x0][0x3a4] ;  /* 0x00007480ff0677ac */ /* 0x000e640008000800 */
[----:B------:R2:W3:Y:S01]  /*4820*/  LDS.128 R44, [R8+0xe80] ;  /* 0x000e8000082c7984 */ /* 0x0004e20000000c00 */
[----:B------:R-:W4:Y:S01]  /*4830*/  LDCU UR7, c[0x0][0x3a8] ;  /* 0x00007500ff0777ac */ /* 0x000f220008000800 */
[----:B--2---:R-:W-:Y:S01]  /*4840*/  MOV R8, R124 ;  /* 0x0000007c00087202 */ /* 0x004fe20000000f00 */
[-C--:B0-----:R-:W-:Y:S01]  /*4850*/  FFMA R84, R48, R16.reuse, R95 ;  /* 0x0000001030547223 */ /* 0x081fe2000000005f */
[-C--:B------:R-:W-:Y:S01]  /*4860*/  FFMA R125, R49, R16.reuse, R94 ;  /* 0x00000010317d7223 */ /* 0x080fe2000000005e */
[-C--:B------:R-:W-:Y:S01]  /*4870*/  FFMA R124, R50, R16.reuse, R93 ;  /* 0x00000010327c7223 */ /* 0x080fe2000000005d */
[-C--:B------:R-:W-:Y:S01]  /*4880*/  FFMA R123, R51, R16.reuse, R92 ;  /* 0x00000010337b7223 */ /* 0x080fe2000000005c */
[-C--:B---3--:R-:W-:Y:S01]  /*4890*/  FFMA R94, R44, R16.reuse, R91 ;  /* 0x000000102c5e7223 */ /* 0x088fe2000000005b */
[-C--:B------:R-:W-:Y:S01]  /*48a0*/  FFMA R93, R45, R16.reuse, R90 ;  /* 0x000000102d5d7223 */ /* 0x080fe2000000005a */
[-C--:B------:R-:W-:Y:S01]  /*48b0*/  FFMA R92, R46, R16.reuse, R89 ;  /* 0x000000102e5c7223 */ /* 0x080fe20000000059 */
[----:B------:R-:W-:-:S02]  /*48c0*/  FFMA R95, R47, R16, R88 ;  /* 0x000000102f5f7223 */ /* 0x000fc40000000058 */
[----:B------:R-:W4:Y:S01]  /*48d0*/  LDG.E.128 R88, desc[UR14][R96.64] ;  /* 0x0000000e60587981 */ /* 0x000f22000c1e1d00 */
        /* <DEDUP_REMOVED lines=23> */
[----:B------:R-:W-:-:S02]  /*4a50*/  FFMA R10, R47, R19, R10 ;  /* 0x000000132f0a7223 */ /* 0x000fc4000000000a */
[----:B------:R0:W2:Y:S02]  /*4a60*/  LDS.128 R16, [R85+0xeb0] ;  /* 0x000eb00055107984 */ /* 0x0000a40000000c00 */
[----:B0-----:R-:W-:Y:S01]  /*4a70*/  MOV R85, R7 ;  /* 0x0000000700557202 */ /* 0x001fe20000000f00 */
[----:B-1----:R-:W-:Y:S01]  /*4a80*/  FMUL R125, R125, UR6 ;  /* 0x000000067d7d7c20 */ /* 0x002fe20008400000 */
[----:B------:R-:W-:Y:S02]  /*4a90*/  USHF.L.U32 UR4, UR16, 0x4, URZ ;  /* 0x0000000410047899 */ /* 0x000fe400080006ff */
[----:B------:R-:W-:Y:S01]  /*4aa0*/  USHF.L.U32 UR5, UR16, 0x6, URZ ;  /* 0x0000000610057899 */ /* 0x000fe200080006ff */
[----:B------:R-:W-:Y:S01]  /*4ab0*/  FMUL R111, R111, UR6 ;  /* 0x000000066f6f7c20 */ /* 0x000fe20008400000 */
[----:B------:R-:W-:Y:S01]  /*4ac0*/  FMUL R110, R110, UR6 ;  /* 0x000000066e6e7c20 */ /* 0x000fe20008400000 */
[----:B------:R-:W-:Y:S01]  /*4ad0*/  FMUL R109, R109, UR6 ;  /* 0x000000066d6d7c20 */ /* 0x000fe20008400000 */
[----:B------:R-:W-:Y:S01]  /*4ae0*/  FMUL R112, R112, UR6 ;  /* 0x0000000670707c20 */ /* 0x000fe20008400000 */
[----:B------:R-:W-:Y:S01]  /*4af0*/  FMUL R34, R34, UR6 ;  /* 0x0000000622227c20 */ /* 0x000fe20008400000 */
[----:B------:R-:W-:Y:S01]  /*4b00*/  FMUL R30, R30, UR6 ;  /* 0x000000061e1e7c20 */ /* 0x000fe20008400000 */
[----:B------:R-:W-:Y:S01]  /*4b10*/  FMUL R29, R29, UR6 ;  /* 0x000000061d1d7c20 */ /* 0x000fe20008400000 */
[----:B------:R-:W3:Y:S01]  /*4b20*/  LDL.LU R7, [R1] ;  /* 0x0000000001077983 */ /* 0x000ee20000300800 */
        /* <DEDUP_REMOVED lines=9> */
[----:B------:R-:W-:Y:S01]  /*4bc0*/  FMUL R85, R84, UR6 ;  /* 0x0000000654557c20 */ /* 0x000fe20008400000 */
        /* <DEDUP_REMOVED lines=14> */
[----:B------:R-:W-:Y:S01]  /*4cb0*/  FFMA R18, R47, R18, R86 ;  /* 0x000000122f127223 */ /* 0x000fe20000000056 */
[----:B----4-:R-:W-:-:S02]  /*4cc0*/  FFMA R88, R88, UR7, R85 ;  /* 0x0000000758587c23 */ /* 0x010fc40008000055 */
[----:B------:R-:W2:Y:S01]  /*4cd0*/  LDG.E.128 R84, desc[UR14][R96.64+0x80] ;  /* 0x0000800e60547981 */ /* 0x000ea2000c1e1d00 */
[----:B------:R-:W-:Y:S01]  /*4ce0*/  FFMA R89, R89, UR7, R125 ;  /* 0x0000000759597c23 */ /* 0x000fe2000800007d */
[----:B------:R-:W-:Y:S01]  /*4cf0*/  FMUL R125, R124, UR6 ;  /* 0x000000067c7d7c20 */ /* 0x000fe20008400000 */
[----:B------:R-:W-:Y:S01]  /*4d00*/  FMUL R124, R123, UR6 ;  /* 0x000000067b7c7c20 */ /* 0x000fe20008400000 */
[----:B------:R-:W-:Y:S01]  /*4d10*/  FMUL R123, R94, UR6 ;  /* 0x000000065e7b7c20 */ /* 0x000fe20008400000 */
[----:B------:R-:W-:Y:S01]  /*4d20*/  FMUL R94, R93, UR6 ;  /* 0x000000065d5e7c20 */ /* 0x000fe20008400000 */
[----:B------:R-:W-:Y:S01]  /*4d30*/  FFMA R90, R90, UR7, R125 ;  /* 0x000000075a5a7c23 */ /* 0x000fe2000800007d */
[----:B------:R-:W-:Y:S01]  /*4d40*/  FMUL R125, R92, UR6 ;  /* 0x000000065c7d7c20 */ /* 0x000fe20008400000 */
[----:B------:R-:W-:-:S05]  /*4d50*/  FFMA R91, R91, UR7, R124 ;  /* 0x000000075b5b7c23 */ /* 0x000fca000800007c */
[----:B------:R0:W-:Y:S01]  /*4d60*/  STG.E.128 desc[UR14][R96.64], R88 ;  /* 0x0000005860007986 */ /* 0x0001e2000c101d0e */
[----:B--2---:R-:W-:Y:S01]  /*4d70*/  FFMA R93, R85, UR7, R94 ;  /* 0x00000007555d7c23 */ /* 0x004fe2000800005e */
[----:B------:R-:W-:Y:S01]  /*4d80*/  FFMA R92, R84, UR7, R123 ;  /* 0x00000007545c7c23 */ /* 0x000fe2000800007b */
[----:B------:R-:W-:Y:S01]  /*4d90*/  FFMA R94, R86, UR7, R125 ;  /* 0x00000007565e7c23 */ /* 0x000fe2000800007d */
[----:B------:R-:W-:Y:S01]  /*4da0*/  FMUL R84, R95, UR6 ;  /* 0x000000065f547c20 */ /* 0x000fe20008400000 */
[----:B------:R-:W-:-:S03]  /*4db0*/  MOV R125, UR4 ;  /* 0x00000004007d7c02 */ /* 0x000fc60008000f00 */
[----:B------:R-:W-:Y:S02]  /*4dc0*/  FFMA R95, R87, UR7, R84 ;  /* 0x00000007575f7c23 */ /* 0x000fe40008000054 */
[----:B------:R-:W-:-:S03]  /*4dd0*/  IMAD.WIDE R124, R125, 0x4, R96 ;  /* 0x000000047d7c7825 */ /* 0x000fc600078e0260 */
[----:B------:R1:W-:Y:S04]  /*4de0*/  STG.E.128 desc[UR14][R96.64+0x80], R92 ;  /* 0x0000805c60007986 */ /* 0x0003e8000c101d0e */
[----:B0-----:R-:W2:Y:S04]  /*4df0*/  LDG.E.128 R88, desc[UR14][R124.64] ;  /* 0x0000000e7c587981 */ /* 0x001ea8000c1e1d00 */
[----:B------:R-:W4:Y:S01]  /*4e00*/  LDG.E.128 R84, desc[UR14][R124.64+0x80] ;  /* 0x0000800e7c547981 */ /* 0x000f22000c1e1d00 */
[----:B------:R-:W-:Y:S01]  /*4e10*/  FMUL R123, R122, UR6 ;  /* 0x000000067a7b7c20 */ /* 0x000fe20008400000 */
[----:B------:R-:W-:Y:S01]  /*4e20*/  FMUL R122, R121, UR6 ;  /* 0x00000006797a7c20 */ /* 0x000fe20008400000 */
[----:B------:R-:W-:Y:S01]  /*4e30*/  FMUL R121, R120, UR6 ;  /* 0x0000000678797c20 */ /* 0x000fe20008400000 */
[----:B------:R-:W-:Y:S01]  /*4e40*/  FMUL R120, R119, UR6 ;  /* 0x0000000677787c20 */ /* 0x000fe20008400000 */
[----:B------:R-:W-:-:S04]  /*4e50*/  UIMAD UR4, UR12, -0x3c, URZ ;  /* 0xffffffc40c0478a4 */ /* 0x000fc8000f8e02ff */
[----:B------:R-:W-:Y:S01]  /*4e60*/  UIADD3 UR4, UPT, UPT, -UR16, UR4, URZ ;  /* 0x0000000410047290 */ /* 0x000fe2000fffe1ff */
[----:B-1----:R-:W-:Y:S01]  /*4e70*/  FMUL R93, R118, UR6 ;  /* 0x00000006765d7c20 */ /* 0x002fe20008400000 */
[----:B------:R-:W-:Y:S01]  /*4e80*/  FMUL R95, R98, UR6 ;  /* 0x00000006625f7c20 */ /* 0x000fe20008400000 */
[----:B------:R-:W-:Y:S01]  /*4e90*/  FMUL R96, R117, UR6 ;  /* 0x0000000675607c20 */ /* 0x000fe20008400000 */
[----:B--2---:R-:W-:Y:S01]  /*4ea0*/  FFMA R90, R90, UR7, R121 ;  /* 0x000000075a5a7c23 */ /* 0x004fe20008000079 */
[----:B------:R-:W-:Y:S01]  /*4eb0*/  MOV R121, UR16 ;  /* 0x0000001000797c02 */ /* 0x000fe20008000f00 */
[----:B------:R-:W-:Y:S01]  /*4ec0*/  FFMA R91, R91, UR7, R120 ;  /* 0x000000075b5b7c23 */ /* 0x000fe20008000078 */
[----:B------:R-:W-:Y:S01]  /*4ed0*/  FFMA R88, R88, UR7, R123 ;  /* 0x0000000758587c23 */ /* 0x000fe2000800007b */
[----:B----4-:R-:W-:Y:S01]  /*4ee0*/  FFMA R92, R84, UR7, R93 ;  /* 0x00000007545c7c23 */ /* 0x010fe2000800005d */
[----:B------:R-:W-:Y:S01]  /*4ef0*/  FMUL R84, R99, UR6 ;  /* 0x0000000663547c20 */ /* 0x000fe20008400000 */
[----:B------:R-:W-:-:S04]  /*4f00*/  IMAD.WIDE.U32 R120, R121, -0x3c, R124 ;  /* 0xffffffc479787825 */ /* 0x000fc800078e007c */
[----:B------:R-:W-:Y:S01]  /*4f10*/  FFMA R94, R86, UR7, R95 ;  /* 0x00000007565e7c23 */ /* 0x000fe2000800005f */
[----:B------:R-:W-:Y:S01]  /*4f20*/  FFMA R89, R89, UR7, R122 ;  /* 0x0000000759597c23 */ /* 0x000fe2000800007a */
[----:B------:R-:W-:Y:S01]  /*4f30*/  FFMA R93, R85, UR7, R84 ;  /* 0x00000007555d7c23 */ /* 0x000fe20008000054 */
[----:B------:R-:W-:Y:S01]  /*4f40*/  FFMA R95, R87, UR7, R96 ;  /* 0x00000007575f7c23 */ /* 0x000fe20008000060 */
[----:B------:R-:W-:Y:S02]  /*4f50*/  IADD3 R121, PT, PT, R121, UR4, RZ ;  /* 0x0000000479797c10 */ /* 0x000fe4000fffe0ff */
[----:B------:R0:W-:Y:S04]  /*4f60*/  STG.E.128 desc[UR14][R124.64], R88 ;  /* 0x000000587c007986 */ /* 0x0001e8000c101d0e */
[----:B------:R1:W-:Y:S04]  /*4f70*/  STG.E.128 desc[UR14][R124.64+0x80], R92 ;  /* 0x0000805c7c007986 */ /* 0x0003e8000c101d0e */
[----:B------:R-:W0:Y:S04]  /*4f80*/  LDG.E.128 R96, desc[UR14][R120.64] ;  /* 0x0000000e78607981 */ /* 0x000e28000c1e1d00 */
[----:B------:R-:W2:Y:S01]  /*4f90*/  LDG.E.128 R84, desc[UR14][R120.64+0x80] ;  /* 0x0000800e78547981 */ /* 0x000ea2000c1e1d00 */
[----:B------:R-:W-:Y:S01]  /*4fa0*/  FMUL R117, R116, UR6 ;  /* 0x0000000674757c20 */ /* 0x000fe20008400000 */
[----:B------:R-:W-:Y:S01]  /*4fb0*/  FMUL R116, R115, UR6 ;  /* 0x0000000673747c20 */ /* 0x000fe20008400000 */
[----:B------:R-:W-:Y:S01]  /*4fc0*/  FMUL R115, R114, UR6 ;  /* 0x0000000672737c20 */ /* 0x000fe20008400000 */
[----:B------:R-:W-:Y:S01]  /*4fd0*/  FMUL R114, R113, UR6 ;  /* 0x0000000671727c20 */ /* 0x000fe20008400000 */
[----:B------:R-:W-:Y:S01]  /*4fe0*/  USHF.L.U64.HI UR12, UR16, 0x6, UR12 ;  /* 0x00000006100c7899 */ /* 0x000fe2000801020c */
[----:B------:R-:W-:-:S05]  /*4ff0*/  IADD3 R118, P0, PT, R120, UR5, RZ ;  /* 0x0000000578767c10 */ /* 0x000fca000ff1e0ff */
[----:B------:R-:W-:Y:S01]  /*5000*/  IADD3.X R119, PT, PT, R121, UR12, RZ, P0, !PT ;  /* 0x0000000c79777c10 */ /* 0x000fe200087fe4ff */
[----:B0-----:R-:W-:Y:S01]  /*5010*/  FFMA R88, R96, UR7, R117 ;  /* 0x0000000760587c23 */ /* 0x001fe20008000075 */
[----:B------:R-:W-:Y:S01]  /*5020*/  FFMA R89, R97, UR7, R116 ;  /* 0x0000000761597c23 */ /* 0x000fe20008000074 */
[----:B------:R-:W-:Y:S01]  /*5030*/  FFMA R90, R98, UR7, R115 ;  /* 0x00000007625a7c23 */ /* 0x000fe20008000073 */
[----:B------:R-:W-:Y:S01]  /*5040*/  FFMA R91, R99, UR7, R114 ;  /* 0x00000007635b7c23 */ /* 0x000fe20008000072 */
[----:B--2---:R-:W-:Y:S01]  /*5050*/  FFMA R96, R84, UR7, R111 ;  /* 0x0000000754607c23 */ /* 0x004fe2000800006f */
[----:B------:R-:W-:Y:S01]  /*5060*/  FFMA R97, R85, UR7, R110 ;  /* 0x0000000755617c23 */ /* 0x000fe2000800006e */
[----:B------:R-:W-:Y:S01]  /*5070*/  FFMA R98, R86, UR7, R109 ;  /* 0x0000000756627c23 */ /* 0x000fe2000800006d */
[----:B------:R-:W-:Y:S01]  /*5080*/  FFMA R99, R87, UR7, R112 ;  /* 0x0000000757637c23 */ /* 0x000fe20008000070 */
[----:B------:R-:W-:Y:S04]  /*5090*/  STG.E.128 desc[UR14][R120.64], R88 ;  /* 0x0000005878007986 */ /* 0x000fe8000c101d0e */
[----:B------:R0:W-:Y:S04]  /*50a0*/  STG.E.128 desc[UR14][R120.64+0x80], R96 ;  /* 0x0000806078007986 */ /* 0x0001e8000c101d0e */
[----:B-1----:R-:W2:Y:S04]  /*50b0*/  LDG.E.128 R92, desc[UR14][R118.64] ;  /* 0x0000000e765c7981 */ /* 0x002ea8000c1e1d00 */
[----:B------:R-:W0:Y:S01]  /*50c0*/  LDG.E.128 R84, desc[UR14][R118.64+0x80] ;  /* 0x0000800e76547981 */ /* 0x000e22000c1e1d00 */
[----:B------:R-:W-:Y:S01]  /*50d0*/  FMUL R109, R108, UR6 ;  /* 0x000000066c6d7c20 */ /* 0x000fe20008400000 */
[----:B------:R-:W-:Y:S01]  /*50e0*/  FMUL R108, R107, UR6 ;  /* 0x000000066b6c7c20 */ /* 0x000fe20008400000 */
[----:B------:R-:W-:Y:S01]  /*50f0*/  FMUL R107, R106, UR6 ;  /* 0x000000066a6b7c20 */ /* 0x000fe20008400000 */
[----:B------:R-:W-:Y:S01]  /*5100*/  MOV R111, UR16 ;  /* 0x00000010006f7c02 */ /* 0x000fe20008000f00 */
[----:B------:R-:W-:Y:S01]  /*5110*/  FMUL R106, R105, UR6 ;  /* 0x00000006696a7c20 */ /* 0x000fe20008400000 */
[----:B------:R-:W-:Y:S01]  /*5120*/  FMUL R103, R103, UR6 ;  /* 0x0000000667677c20 */ /* 0x000fe20008400000 */
[----:B------:R-:W-:Y:S01]  /*5130*/  FMUL R102, R102, UR6 ;  /* 0x0000000666667c20 */ /* 0x000fe20008400000 */
[----:B------:R-:W-:Y:S01]  /*5140*/  FMUL R101, R101, UR6 ;  /* 0x0000000665657c20 */ /* 0x000fe20008400000 */
[----:B------:R-:W-:Y:S01]  /*5150*/  FMUL R104, R104, UR6 ;  /* 0x0000000668687c20 */ /* 0x000fe20008400000 */
[----:B--2---:R-:W-:Y:S01]  /*5160*/  FFMA R94, R94, UR7, R107 ;  /* 0x000000075e5e7c23 */ /* 0x004fe2000800006b */
[----:B------:R-:W-:Y:S01]  /*5170*/  FFMA R95, R95, UR7, R106 ;  /* 0x000000075f5f7c23 */ /* 0x000fe2000800006a */
[----:B------:R-:W-:-:S04]  /*5180*/  IMAD.WIDE.U32 R106, R111, -0x3c, R118 ;  /* 0xffffffc46f6a7825 */ /* 0x000fc800078e0076 */
[----:B------:R-:W-:Y:S01]  /*5190*/  FFMA R92, R92, UR7, R109 ;  /* 0x000000075c5c7c23 */ /* 0x000fe2000800006d */
[----:B------:R-:W-:Y:S01]  /*51a0*/  FFMA R93, R93, UR7, R108 ;  /* 0x000000075d5d7c23 */ /* 0x000fe2000800006c */
[----:B0-----:R-:W-:Y:S01]  /*51b0*/  FFMA R96, R84, UR7, R103 ;  /* 0x0000000754607c23 */ /* 0x001fe20008000067 */
[----:B------:R-:W-:Y:S01]  /*51c0*/  FFMA R97, R85, UR7, R102 ;  /* 0x0000000755617c23 */ /* 0x000fe20008000066 */
[----:B------:R-:W-:Y:S01]  /*51d0*/  FFMA R98, R86, UR7, R101 ;  /* 0x0000000756627c23 */ /* 0x000fe20008000065 */
[----:B------:R-:W-:Y:S01]  /*51e0*/  FFMA R99, R87, UR7, R104 ;  /* 0x0000000757637c23 */ /* 0x000fe20008000068 */
[----:B------:R-:W-:Y:S01]  /*51f0*/  IADD3 R107, PT, PT, R107, UR4, RZ ;  /* 0x000000046b6b7c10 */ /* 0x000fe2000fffe0ff */
[----:B------:R-:W-:Y:S04]  /*5200*/  STG.E.128 desc[UR14][R118.64], R92 ;  /* 0x0000005c76007986 */ /* 0x000fe8000c101d0e */
[----:B------:R0:W-:Y:S04]  /*5210*/  STG.E.128 desc[UR14][R118.64+0x80], R96 ;  /* 0x0000806076007986 */ /* 0x0001e8000c101d0e */
[----:B------:R-:W2:Y:S04]  /*5220*/  LDG.E.128 R88, desc[UR14][R106.64] ;  /* 0x0000000e6a587981 */ /* 0x000ea8000c1e1d00 */
[----:B------:R-:W0:Y:S01]  /*5230*/  LDG.E.128 R84, desc[UR14][R106.64+0x80] ;  /* 0x0000800e6a547981 */ /* 0x000e22000c1e1d00 */
[----:B------:R-:W-:Y:S01]  /*5240*/  FMUL R101, R100, UR6 ;  /* 0x0000000664657c20 */ /* 0x000fe20008400000 */
[----:B------:R-:W-:Y:S01]  /*5250*/  FMUL R100, R37, UR6 ;  /* 0x0000000625647c20 */ /* 0x000fe20008400000 */
[----:B------:R-:W-:Y:S01]  /*5260*/  FMUL R37, R36, UR6 ;  /* 0x0000000624257c20 */ /* 0x000fe20008400000 */
[----:B------:R-:W-:-:S04]  /*5270*/  IADD3 R102, P0, PT, R106, UR5, RZ ;  /* 0x000000056a667c10 */ /* 0x000fc8000ff1e0ff */
[----:B------:R-:W-:Y:S01]  /*5280*/  IADD3.X R103, PT, PT, R107, UR12, RZ, P0, !PT ;  /* 0x0000000c6b677c10 */ /* 0x000fe200087fe4ff */
[----:B--2---:R-:W-:Y:S01]  /*5290*/  FFMA R90, R90, UR7, R37 ;  /* 0x000000075a5a7c23 */ /* 0x004fe20008000025 */
[----:B------:R-:W-:Y:S01]  /*52a0*/  FMUL R37, R32, UR6 ;  /* 0x0000000620257c20 */ /* 0x000fe20008400000 */
[----:B------:R-:W-:Y:S01]  /*52b0*/  FMUL R32, R33, UR6 ;  /* 0x0000000621207c20 */ /* 0x000fe20008400000 */
[----:B------:R-:W-:Y:S01]  /*52c0*/  FFMA R88, R88, UR7, R101 ;  /* 0x0000000758587c23 */ /* 0x000fe20008000065 */
[----:B------:R-:W-:Y:S01]  /*52d0*/  FFMA R89, R89, UR7, R100 ;  /* 0x0000000759597c23 */ /* 0x000fe20008000064 */
[----:B------:R-:W-:Y:S01]  /*52e0*/  FFMA R91, R91, UR7, R34 ;  /* 0x000000075b5b7c23 */ /* 0x000fe20008000022 */
[----:B0-----:R-:W-:Y:S01]  /*52f0*/  FFMA R96, R84, UR7, R37 ;  /* 0x0000000754607c23 */ /* 0x001fe20008000025 */
[----:B------:R-:W-:Y:S01]  /*5300*/  FFMA R97, R85, UR7, R30 ;  /* 0x0000000755617c23 */ /* 0x000fe2000800001e */
[----:B------:R-:W-:Y:S01]  /*5310*/  FFMA R98, R86, UR7, R29 ;  /* 0x0000000756627c23 */ /* 0x000fe2000800001d */
[----:B------:R-:W-:Y:S01]  /*5320*/  FFMA R99, R87, UR7, R32 ;  /* 0x0000000757637c23 */ /* 0x000fe20008000020 */
[----:B------:R-:W-:Y:S04]  /*5330*/  STG.E.128 desc[UR14][R106.64], R88 ;  /* 0x000000586a007986 */ /* 0x000fe8000c101d0e */
[----:B------:R0:W-:Y:S04]  /*5340*/  STG.E.128 desc[UR14][R106.64+0x80], R96 ;  /* 0x000080606a007986 */ /* 0x0001e8000c101d0e */
[----:B------:R-:W2:Y:S04]  /*5350*/  LDG.E.128 R92, desc[UR14][R102.64] ;  /* 0x0000000e665c7981 */ /* 0x000ea8000c1e1d00 */
[----:B------:R-:W4:Y:S01]  /*5360*/  LDG.E.128 R84, desc[UR14][R102.64+0x80] ;  /* 0x0000800e66547981 */ /* 0x000f22000c1e1d00 */
[----:B------:R-:W-:Y:S01]  /*5370*/  FMUL R25, R25, UR6 ;  /* 0x0000000619197c20 */ /* 0x000fe20008400000 */
[----:B------:R-:W-:Y:S01]  /*5380*/  FMUL R29, R28, UR6 ;  /* 0x000000061c1d7c20 */ /* 0x000fe20008400000 */
[----:B------:R-:W-:Y:S01]  /*5390*/  FMUL R24, R24, UR6 ;  /* 0x0000000618187c20 */ /* 0x000fe20008400000 */
[----:B------:R-:W-:Y:S01]  /*53a0*/  FMUL R26, R26, UR6 ;  /* 0x000000061a1a7c20 */ /* 0x000fe20008400000 */
[----:B------:R-:W-:Y:S01]  /*53b0*/  FMUL R18, R18, UR6 ;  /* 0x0000000612127c20 */ /* 0x000fe20008400000 */
[----:B--2---:R-:W-:Y:S01]  /*53c0*/  FFMA R94, R94, UR7, R25 ;  /* 0x000000075e5e7c23 */ /* 0x004fe20008000019 */
[----:B------:R-:W-:Y:S01]  /*53d0*/  MOV R25, UR16 ;  /* 0x0000001000197c02 */ /* 0x000fe20008000f00 */
[----:B------:R-:W-:Y:S01]  /*53e0*/  FFMA R92, R92, UR7, R29 ;  /* 0x000000075c5c7c23 */ /* 0x000fe2000800001d */
[----:B------:R-:W-:Y:S01]  /*53f0*/  FMUL R29, R22, UR6 ;  /* 0x00000006161d7c20 */ /* 0x000fe20008400000 */
[----:B------:R-:W-:Y:S01]  /*5400*/  FFMA R95, R95, UR7, R24 ;  /* 0x000000075f5f7c23 */ /* 0x000fe20008000018 */
[----:B------:R-:W-:Y:S01]  /*5410*/  FMUL R22, R17, UR6 ;  /* 0x0000000611167c20 */ /* 0x000fe20008400000 */
[----:B------:R-:W-:Y:S01]  /*5420*/  FMUL R17, R16, UR6 ;  /* 0x0000000610117c20 */ /* 0x000fe20008400000 */
[----:B------:R-:W-:-:S04]  /*5430*/  IMAD.WIDE.U32 R24, R25, -0x3c, R102 ;  /* 0xffffffc419187825 */ /* 0x000fc800078e0066 */
[----:B------:R-:W-:Y:S01]  /*5440*/  FFMA R93, R93, UR7, R26 ;  /* 0x000000075d5d7c23 */ /* 0x000fe2000800001a */
[----:B----4-:R-:W-:Y:S01]  /*5450*/  FFMA R84, R84, UR7, R29 ;  /* 0x0000000754547c23 */ /* 0x010fe2000800001d */
[----:B------:R-:W-:Y:S01]  /*5460*/  FFMA R85, R85, UR7, R22 ;  /* 0x0000000755557c23 */ /* 0x000fe20008000016 */
[----:B------:R-:W-:Y:S01]  /*5470*/  FFMA R86, R86, UR7, R17 ;  /* 0x0000000756567c23 */ /* 0x000fe20008000011 */
[----:B------:R-:W-:Y:S01]  /*5480*/  FFMA R87, R87, UR7, R18 ;  /* 0x0000000757577c23 */ /* 0x000fe20008000012 */
[----:B------:R-:W-:Y:S01]  /*5490*/  IADD3 R25, PT, PT, R25, UR4, RZ ;  /* 0x0000000419197c10 */ /* 0x000fe2000fffe0ff */
[----:B------:R1:W-:Y:S04]  /*54a0*/  STG.E.128 desc[UR14][R102.64], R92 ;  /* 0x0000005c66007986 */ /* 0x0003e8000c101d0e */
[----:B------:R2:W-:Y:S04]  /*54b0*/  STG.E.128 desc[UR14][R102.64+0x80], R84 ;  /* 0x0000805466007986 */ /* 0x0005e8000c101d0e */
[----:B0-----:R-:W4:Y:S04]  /*54c0*/  LDG.E.128 R96, desc[UR14][R24.64] ;  /* 0x0000000e18607981 */ /* 0x001f28000c1e1d00 */
[----:B------:R-:W1:Y:S01]  /*54d0*/  LDG.E.128 R88, desc[UR14][R24.64+0x80] ;  /* 0x0000800e18587981 */ /* 0x000e62000c1e1d00 */
[----:B------:R-:W-:Y:S01]  /*54e0*/  FMUL R17, R14, UR6 ;  /* 0x000000060e117c20 */ /* 0x000fe20008400000 */
[----:B------:R-:W-:Y:S01]  /*54f0*/  FMUL R14, R13, UR6 ;  /* 0x000000060d0e7c20 */ /* 0x000fe20008400000 */
[----:B------:R-:W-:Y:S01]  /*5500*/  FMUL R13, R12, UR6 ;  /* 0x000000060c0d7c20 */ /* 0x000fe20008400000 */
[----:B------:R-:W-:Y:S01]  /*5510*/  FMUL R12, R11, UR6 ;  /* 0x000000060b0c7c20 */ /* 0x000fe20008400000 */
[----:B------:R-:W-:Y:S01]  /*5520*/  FMUL R21, R21, UR6 ;  /* 0x0000000615157c20 */ /* 0x000fe20008400000 */
[----:B------:R-:W-:Y:S01]  /*5530*/  FMUL R20, R20, UR6 ;  /* 0x0000000614147c20 */ /* 0x000fe20008400000 */
[----:B------:R-:W-:Y:S01]  /*5540*/  FMUL R11, R8, UR6 ;  /* 0x00000006080b7c20 */ /* 0x000fe20008400000 */
[----:B------:R-:W-:Y:S01]  /*5550*/  FMUL R10, R10, UR6 ;  /* 0x000000060a0a7c20 */ /* 0x000fe20008400000 */
[----:B------:R-:W-:Y:S01]  /*5560*/  IADD3 R16, P0, PT, R24, UR5, RZ ;  /* 0x0000000518107c10 */ /* 0x000fe2000ff1e0ff */
[-C--:B---3--:R-:W-:Y:S01]  /*5570*/  FFMA R7, R38, R15.reuse, R7 ;  /* 0x0000000f26077223 */ /* 0x088fe20000000007 */
[-C--:B------:R-:W-:Y:S01]  /*5580*/  FFMA R2, R39, R15.reuse, R2 ;  /* 0x0000000f27027223 */ /* 0x080fe20000000002 */
[-C--:B------:R-:W-:Y:S01]  /*5590*/  FFMA R5, R40, R15.reuse, R5 ;  /* 0x0000000f28057223 */ /* 0x080fe20000000005 */
[-C--:B------:R-:W-:Y:S01]  /*55a0*/  FFMA R0, R41, R15.reuse, R0 ;  /* 0x0000000f29007223 */ /* 0x080fe20000000000 */
[-C--:B------:R-:W-:Y:S01]  /*55b0*/  FFMA R3, R42, R15.reuse, R3 ;  /* 0x0000000f2a037223 */ /* 0x080fe20000000003 */
[----:B------:R-:W-:Y:S01]  /*55c0*/  FFMA R4, R43, R15, R4 ;  /* 0x0000000f2b047223 */ /* 0x000fe20000000004 */
[----:B----4-:R-:W-:Y:S01]  /*55d0*/  FFMA R96, R96, UR7, R21 ;  /* 0x0000000760607c23 */ /* 0x010fe20008000015 */
[----:B------:R-:W-:Y:S01]  /*55e0*/  FFMA R97, R97, UR7, R20 ;  /* 0x0000000761617c23 */ /* 0x000fe20008000014 */
[----:B------:R-:W-:Y:S01]  /*55f0*/  FFMA R98, R98, UR7, R17 ;  /* 0x0000000762627c23 */ /* 0x000fe20008000011 */
[----:B------:R-:W-:Y:S01]  /*5600*/  FFMA R99, R99, UR7, R14 ;  /* 0x0000000763637c23 */ /* 0x000fe2000800000e */
[----:B-1----:R-:W-:Y:S01]  /*5610*/  FFMA R92, R88, UR7, R13 ;  /* 0x00000007585c7c23 */ /* 0x002fe2000800000d */
[----:B------:R-:W-:Y:S01]  /*5620*/  FFMA R93, R89, UR7, R12 ;  /* 0x00000007595d7c23 */ /* 0x000fe2000800000c */
[----:B------:R-:W-:Y:S01]  /*5630*/  FFMA R94, R90, UR7, R11 ;  /* 0x000000075a5e7c23 */ /* 0x000fe2000800000b */
[----:B------:R-:W-:Y:S01]  /*5640*/  FFMA R95, R91, UR7, R10 ;  /* 0x000000075b5f7c23 */ /* 0x000fe2000800000a */
[----:B------:R-:W-:Y:S01]  /*5650*/  IADD3.X R17, PT, PT, R25, UR12, RZ, P0, !PT ;  /* 0x0000000c19117c10 */ /* 0x000fe200087fe4ff */
[----:B------:R-:W-:Y:S04]  /*5660*/  STG.E.128 desc[UR14][R24.64], R96 ;  /* 0x0000006018007986 */ /* 0x000fe8000c101d0e */
[----:B------:R-:W-:Y:S04]  /*5670*/  STG.E.128 desc[UR14][R24.64+0x80], R92 ;  /* 0x0000805c18007986 */ /* 0x000fe8000c101d0e */
[----:B------:R-:W3:Y:S04]  /*5680*/  LDG.E.128 R88, desc[UR14][R16.64] ;  /* 0x0000000e10587981 */ /* 0x000ee8000c1e1d00 */
[----:B--2---:R-:W2:Y:S01]  /*5690*/  LDG.E.128 R84, desc[UR14][R16.64+0x80] ;  /* 0x0000800e10547981 */ /* 0x004ea2000c1e1d00 */
        /* <DEDUP_REMOVED lines=48> */
[----:B---3--:R-:W-:Y:S01]  /*59a0*/  FFMA R88, R88, UR7, R9 ;  /* 0x0000000758587c23 */ /* 0x008fe20008000009 */
        /* <DEDUP_REMOVED lines=8> */
[----:B------:R-:W-:Y:S01]  /*5a30*/  STG.E.128 desc[UR14][R16.64+0x80], R84 ;  /* 0x0000805410007986 */ /* 0x000fe2000c101d0e */
[----:B------:R-:W-:Y:S05]  /*5a40*/  EXIT ;  /* 0x000000000000794d */ /* 0x000fea0003800000 */
.L_x_2:
[----:B------:R-:W-:-:S00]  /*5a50*/  BRA `(.L_x_2) ;  /* 0xfffffffc00fc7947 */ /* 0x000fc0000383ffff */
[----:B------:R-:W-:-:S00]  /*5a60*/  NOP ;  /* 0x0000000000007918 */ /* 0x000fc00000000000 */
        /* <DEDUP_REMOVED lines=9> */
.L_x_3:


//--------------------- .nv.shared._Z9matrixMulPKfS0_Pfiiiff --------------------------
	.section	.nv.shared._Z9matrixMulPKfS0_Pfiiiff,"aw",@nobits
	.sectionflags	@""
	.align	16384
.nv.shared._Z9matrixMulPKfS0_Pfiiiff:
	.zero		25600


//--------------------- .nv.shared.reserved.0     --------------------------
	.section	.nv.shared.reserved.0,"aw",@nobits
	.weak		__nv_reservedSMEM_offset_0_alias
	.size		__nv_reservedSMEM_offset_0_alias, 0, 64
	.other		__nv_reservedSMEM_offset_0_alias,@"STO_CUDA_RESERVED_SHARED STV_DEFAULT"
__nv_reservedSMEM_offset_0_alias:
	.zero		0
	.zero		64


//--------------------- .nv.constant0._Z9matrixMulPKfS0_Pfiiiff --------------------------
	.section	.nv.constant0._Z9matrixMulPKfS0_Pfiiiff,"a",@progbits
	.sectionflags	@""
	.align	4
.nv.constant0._Z9matrixMulPKfS0_Pfiiiff:
	.zero		940


//--------------------- SYMBOLS --------------------------

	.type		.nv.reservedSmem.offset0,@object
	.size		.nv.reservedSmem.offset0,0x4
	.type		.nv.reservedSmem.cap,@object
	.size		.nv.reservedSmem.cap,0x4
